//
// Generated by NVIDIA NVVM Compiler
//
// Compiler Build ID: CL-36424714
// Cuda compilation tools, release 13.0, V13.0.88
// Based on NVVM 20.0.0
//

.version 9.0
.target sm_100
.address_size 64

	// .globl	_Z15update_old_stepPKfPfPKhPhiii

.visible .entry _Z15update_old_stepPKfPfPKhPhiii(
	.param .u64 .ptr .align 1 _Z15update_old_stepPKfPfPKhPhiii_param_0,
	.param .u64 .ptr .align 1 _Z15update_old_stepPKfPfPKhPhiii_param_1,
	.param .u64 .ptr .align 1 _Z15update_old_stepPKfPfPKhPhiii_param_2,
	.param .u64 .ptr .align 1 _Z15update_old_stepPKfPfPKhPhiii_param_3,
	.param .u32 _Z15update_old_stepPKfPfPKhPhiii_param_4,
	.param .u32 _Z15update_old_stepPKfPfPKhPhiii_param_5,
	.param .u32 _Z15update_old_stepPKfPfPKhPhiii_param_6
)
{
	.reg .pred 	%p<7>;
	.reg .b16 	%rs<2>;
	.reg .b32 	%r<22>;
	.reg .b32 	%f<2>;
	.reg .b64 	%rd<15>;

	ld.param.u64 	%rd1, [_Z15update_old_stepPKfPfPKhPhiii_param_0];
	ld.param.u64 	%rd2, [_Z15update_old_stepPKfPfPKhPhiii_param_1];
	ld.param.u64 	%rd3, [_Z15update_old_stepPKfPfPKhPhiii_param_2];
	ld.param.u64 	%rd4, [_Z15update_old_stepPKfPfPKhPhiii_param_3];
	ld.param.u32 	%r5, [_Z15update_old_stepPKfPfPKhPhiii_param_4];
	ld.param.u32 	%r8, [_Z15update_old_stepPKfPfPKhPhiii_param_5];
	ld.param.u32 	%r7, [_Z15update_old_stepPKfPfPKhPhiii_param_6];
	mov.u32 	%r9, %ntid.x;
	mov.u32 	%r10, %ctaid.x;
	mov.u32 	%r11, %tid.x;
	mad.lo.s32 	%r1, %r9, %r10, %r11;
	mov.u32 	%r12, %ntid.y;
	mov.u32 	%r13, %ctaid.y;
	mov.u32 	%r14, %tid.y;
	mad.lo.s32 	%r15, %r12, %r13, %r14;
	mov.u32 	%r16, %ntid.z;
	mov.u32 	%r17, %ctaid.z;
	mov.u32 	%r18, %tid.z;
	mad.lo.s32 	%r3, %r16, %r17, %r18;
	setp.ge.u32 	%p1, %r1, %r5;
	setp.ge.u32 	%p2, %r15, %r8;
	or.pred  	%p3, %p1, %p2;
	setp.ge.u32 	%p4, %r3, %r7;
	or.pred  	%p5, %p3, %p4;
	@%p5 bra 	$L__BB0_3;
	mad.lo.s32 	%r19, %r5, %r15, %r1;
	mul.lo.s32 	%r20, %r8, %r5;
	mad.lo.s32 	%r4, %r20, %r3, %r19;
	mul.lo.s32 	%r21, %r20, %r7;
	setp.ge.u32 	%p6, %r4, %r21;
	@%p6 bra 	$L__BB0_3;
	cvt.u64.u32 	%rd5, %r4;
	cvta.to.global.u64 	%rd6, %rd1;
	mul.wide.u32 	%rd7, %r4, 4;
	add.s64 	%rd8, %rd6, %rd7;
	ld.global.f32 	%f1, [%rd8];
	cvta.to.global.u64 	%rd9, %rd2;
	add.s64 	%rd10, %rd9, %rd7;
	st.global.f32 	[%rd10], %f1;
	cvta.to.global.u64 	%rd11, %rd3;
	add.s64 	%rd12, %rd11, %rd5;
	ld.global.u8 	%rs1, [%rd12];
	cvta.to.global.u64 	%rd13, %rd4;
	add.s64 	%rd14, %rd13, %rd5;
	st.global.u8 	[%rd14], %rs1;
$L__BB0_3:
	ret;

}
	// .globl	_Z10evol_cellsPKfS0_S0_S0_S0_PKhPfPhS4_iiif
.visible .entry _Z10evol_cellsPKfS0_S0_S0_S0_PKhPfPhS4_iiif(
	.param .u64 .ptr .align 1 _Z10evol_cellsPKfS0_S0_S0_S0_PKhPfPhS4_iiif_param_0,
	.param .u64 .ptr .align 1 _Z10evol_cellsPKfS0_S0_S0_S0_PKhPfPhS4_iiif_param_1,
	.param .u64 .ptr .align 1 _Z10evol_cellsPKfS0_S0_S0_S0_PKhPfPhS4_iiif_param_2,
	.param .u64 .ptr .align 1 _Z10evol_cellsPKfS0_S0_S0_S0_PKhPfPhS4_iiif_param_3,
	.param .u64 .ptr .align 1 _Z10evol_cellsPKfS0_S0_S0_S0_PKhPfPhS4_iiif_param_4,
	.param .u64 .ptr .align 1 _Z10evol_cellsPKfS0_S0_S0_S0_PKhPfPhS4_iiif_param_5,
	.param .u64 .ptr .align 1 _Z10evol_cellsPKfS0_S0_S0_S0_PKhPfPhS4_iiif_param_6,
	.param .u64 .ptr .align 1 _Z10evol_cellsPKfS0_S0_S0_S0_PKhPfPhS4_iiif_param_7,
	.param .u64 .ptr .align 1 _Z10evol_cellsPKfS0_S0_S0_S0_PKhPfPhS4_iiif_param_8,
	.param .u32 _Z10evol_cellsPKfS0_S0_S0_S0_PKhPfPhS4_iiif_param_9,
	.param .u32 _Z10evol_cellsPKfS0_S0_S0_S0_PKhPfPhS4_iiif_param_10,
	.param .u32 _Z10evol_cellsPKfS0_S0_S0_S0_PKhPfPhS4_iiif_param_11,
	.param .f32 _Z10evol_cellsPKfS0_S0_S0_S0_PKhPfPhS4_iiif_param_12
)
{
	.reg .pred 	%p<234>;
	.reg .b16 	%rs<14>;
	.reg .b32 	%r<299>;
	.reg .b32 	%f<1666>;
	.reg .b64 	%rd<113>;

	ld.param.u64 	%rd19, [_Z10evol_cellsPKfS0_S0_S0_S0_PKhPfPhS4_iiif_param_0];
	ld.param.u64 	%rd20, [_Z10evol_cellsPKfS0_S0_S0_S0_PKhPfPhS4_iiif_param_1];
	ld.param.u64 	%rd21, [_Z10evol_cellsPKfS0_S0_S0_S0_PKhPfPhS4_iiif_param_2];
	ld.param.u64 	%rd22, [_Z10evol_cellsPKfS0_S0_S0_S0_PKhPfPhS4_iiif_param_3];
	ld.param.u64 	%rd23, [_Z10evol_cellsPKfS0_S0_S0_S0_PKhPfPhS4_iiif_param_4];
	ld.param.u32 	%r11, [_Z10evol_cellsPKfS0_S0_S0_S0_PKhPfPhS4_iiif_param_9];
	ld.param.u32 	%r14, [_Z10evol_cellsPKfS0_S0_S0_S0_PKhPfPhS4_iiif_param_10];
	ld.param.u32 	%r13, [_Z10evol_cellsPKfS0_S0_S0_S0_PKhPfPhS4_iiif_param_11];
	cvta.to.global.u64 	%rd1, %rd23;
	cvta.to.global.u64 	%rd2, %rd22;
	cvta.to.global.u64 	%rd3, %rd21;
	cvta.to.global.u64 	%rd4, %rd20;
	cvta.to.global.u64 	%rd5, %rd19;
	mov.u32 	%r15, %ntid.x;
	mov.u32 	%r16, %ctaid.x;
	mov.u32 	%r17, %tid.x;
	mad.lo.s32 	%r1, %r15, %r16, %r17;
	mov.u32 	%r18, %ntid.y;
	mov.u32 	%r19, %ctaid.y;
	mov.u32 	%r20, %tid.y;
	mad.lo.s32 	%r21, %r18, %r19, %r20;
	mov.u32 	%r22, %ntid.z;
	mov.u32 	%r23, %ctaid.z;
	mov.u32 	%r24, %tid.z;
	mad.lo.s32 	%r3, %r22, %r23, %r24;
	setp.ge.u32 	%p1, %r1, %r11;
	setp.ge.u32 	%p2, %r21, %r14;
	or.pred  	%p3, %p1, %p2;
	setp.ge.u32 	%p4, %r3, %r13;
	or.pred  	%p5, %p3, %p4;
	@%p5 bra 	$L__BB1_139;
	ld.param.u64 	%rd112, [_Z10evol_cellsPKfS0_S0_S0_S0_PKhPfPhS4_iiif_param_8];
	ld.param.u64 	%rd111, [_Z10evol_cellsPKfS0_S0_S0_S0_PKhPfPhS4_iiif_param_7];
	ld.param.u64 	%rd110, [_Z10evol_cellsPKfS0_S0_S0_S0_PKhPfPhS4_iiif_param_6];
	cvta.to.global.u64 	%rd24, %rd110;
	cvta.to.global.u64 	%rd25, %rd111;
	cvta.to.global.u64 	%rd26, %rd112;
	mul.lo.s32 	%r25, %r11, %r21;
	add.s32 	%r26, %r25, %r1;
	mul.lo.s32 	%r27, %r14, %r11;
	mul.lo.s32 	%r28, %r27, %r3;
	add.s32 	%r4, %r28, %r26;
	add.s32 	%r5, %r4, 1;
	sub.s32 	%r29, %r25, %r11;
	add.s32 	%r30, %r29, %r1;
	add.s32 	%r6, %r30, %r28;
	add.s32 	%r7, %r4, %r11;
	sub.s32 	%r31, %r28, %r27;
	add.s32 	%r8, %r31, %r26;
	add.s32 	%r9, %r4, %r27;
	cvt.u64.u32 	%rd27, %r4;
	add.s64 	%rd6, %rd26, %rd27;
	mov.b16 	%rs1, 0;
	st.global.u8 	[%rd6], %rs1;
	setp.eq.s32 	%p6, %r1, 0;
	mul.wide.u32 	%rd28, %r4, 4;
	add.s64 	%rd7, %rd5, %rd28;
	add.s64 	%rd8, %rd4, %rd28;
	add.s64 	%rd9, %rd3, %rd28;
	add.s64 	%rd10, %rd2, %rd28;
	add.s64 	%rd11, %rd1, %rd28;
	add.s64 	%rd12, %rd24, %rd28;
	add.s64 	%rd13, %rd25, %rd27;
	@%p6 bra 	$L__BB1_24;
	add.s32 	%r10, %r4, -1;
	ld.global.f32 	%f162, [%rd7];
	mul.wide.s32 	%rd29, %r10, 4;
	add.s64 	%rd30, %rd5, %rd29;
	ld.global.f32 	%f163, [%rd30];
	sub.f32 	%f1, %f162, %f163;
	abs.f32 	%f2, %f1;
	setp.eq.f32 	%p7, %f1, 0f3F800000;
	mov.f32 	%f1642, 0f3F800000;
	@%p7 bra 	$L__BB1_7;
	setp.num.f32 	%p8, %f2, %f2;
	@%p8 bra 	$L__BB1_5;
	mov.f32 	%f221, 0f40000000;
	add.rn.f32 	%f1642, %f1, %f221;
	bra.uni 	$L__BB1_7;
$L__BB1_5:
	abs.f32 	%f164, %f1;
	setp.lt.f32 	%p9, %f164, 0f00800000;
	mul.f32 	%f166, %f164, 0f4B800000;
	selp.f32 	%f167, %f166, %f164, %p9;
	mov.b32 	%r32, %f167;
	add.s32 	%r33, %r32, -1060439283;
	and.b32  	%r34, %r33, -8388608;
	sub.s32 	%r35, %r32, %r34;
	mov.b32 	%f168, %r35;
	cvt.rn.f32.s32 	%f169, %r34;
	selp.f32 	%f170, 0fC1C00000, 0f00000000, %p9;
	fma.rn.f32 	%f171, %f169, 0f34000000, %f170;
	add.f32 	%f172, %f168, 0fBF800000;
	add.f32 	%f173, %f168, 0f3F800000;
	rcp.approx.ftz.f32 	%f174, %f173;
	add.f32 	%f175, %f172, %f172;
	mul.f32 	%f176, %f175, %f174;
	mul.f32 	%f177, %f176, %f176;
	neg.f32 	%f178, %f176;
	sub.f32 	%f179, %f172, %f176;
	add.f32 	%f180, %f179, %f179;
	fma.rn.f32 	%f181, %f178, %f172, %f180;
	mul.rn.f32 	%f182, %f174, %f181;
	fma.rn.f32 	%f183, %f177, 0f3A2C32E4, 0f3B52E7DB;
	fma.rn.f32 	%f184, %f183, %f177, 0f3C93BB73;
	fma.rn.f32 	%f185, %f184, %f177, 0f3DF6384F;
	mul.rn.f32 	%f186, %f185, %f177;
	fma.rn.f32 	%f187, %f176, 0f3FB8AA3B, %f171;
	mul.f32 	%f188, %f186, 0f40400000;
	sub.f32 	%f189, %f171, %f187;
	fma.rn.f32 	%f190, %f176, 0f3FB8AA3B, %f189;
	fma.rn.f32 	%f191, %f182, 0f3FB8AA3B, %f190;
	fma.rn.f32 	%f192, %f176, 0f32A55E34, %f191;
	fma.rn.f32 	%f193, %f188, %f182, %f192;
	fma.rn.f32 	%f194, %f186, %f176, %f193;
	add.rn.f32 	%f195, %f187, %f194;
	mov.f32 	%f196, 0f40000000;
	mul.rn.f32 	%f197, %f195, %f196;
	cvt.rni.f32.f32 	%f198, %f197;
	sub.f32 	%f199, %f197, %f198;
	neg.f32 	%f200, %f197;
	fma.rn.f32 	%f201, %f195, 0f40000000, %f200;
	neg.f32 	%f202, %f187;
	add.rn.f32 	%f203, %f195, %f202;
	neg.f32 	%f204, %f203;
	add.rn.f32 	%f205, %f194, %f204;
	fma.rn.f32 	%f206, %f205, 0f40000000, %f201;
	add.f32 	%f207, %f199, %f206;
	setp.gt.f32 	%p10, %f198, 0f00000000;
	selp.b32 	%r36, 0, -2097152000, %p10;
	setp.neu.f32 	%p11, %f1, 0f00000000;
	setp.neu.f32 	%p12, %f164, 0f7F800000;
	setp.lt.f32 	%p13, %f197, 0f00000000;
	selp.f32 	%f208, 0f00000000, 0f7F800000, %p13;
	abs.f32 	%f209, %f197;
	setp.gt.f32 	%p14, %f209, 0f43180000;
	cvt.rzi.s32.f32 	%r37, %f198;
	shl.b32 	%r38, %r37, 23;
	sub.s32 	%r39, %r38, %r36;
	mov.b32 	%f210, %r39;
	add.s32 	%r40, %r36, 2130706432;
	mov.b32 	%f211, %r40;
	fma.rn.f32 	%f212, %f207, 0f391FCB8E, 0f3AAF85ED;
	fma.rn.f32 	%f213, %f212, %f207, 0f3C1D9856;
	fma.rn.f32 	%f214, %f213, %f207, 0f3D6357BB;
	fma.rn.f32 	%f215, %f214, %f207, 0f3E75FDEC;
	fma.rn.f32 	%f216, %f215, %f207, 0f3F317218;
	fma.rn.f32 	%f217, %f216, %f207, 0f3F800000;
	mul.f32 	%f218, %f217, %f211;
	mul.f32 	%f219, %f218, %f210;
	selp.f32 	%f1642, %f208, %f219, %p14;
	and.pred  	%p15, %p11, %p12;
	@%p15 bra 	$L__BB1_7;
	add.f32 	%f220, %f1, %f1;
	mov.b32 	%r41, %f220;
	and.b32  	%r42, %r41, 2147483647;
	mov.b32 	%f1642, %r42;
$L__BB1_7:
	ld.global.f32 	%f223, [%rd8];
	mul.wide.s32 	%rd31, %r10, 4;
	add.s64 	%rd32, %rd4, %rd31;
	ld.global.f32 	%f224, [%rd32];
	sub.f32 	%f7, %f223, %f224;
	setp.eq.f32 	%p16, %f7, 0f3F800000;
	mov.f32 	%f1643, 0f3F800000;
	@%p16 bra 	$L__BB1_12;
	abs.f32 	%f225, %f7;
	setp.num.f32 	%p17, %f225, %f225;
	@%p17 bra 	$L__BB1_10;
	mov.f32 	%f283, 0f40000000;
	add.rn.f32 	%f1643, %f7, %f283;
	bra.uni 	$L__BB1_12;
$L__BB1_10:
	abs.f32 	%f226, %f7;
	setp.lt.f32 	%p18, %f226, 0f00800000;
	mul.f32 	%f228, %f226, 0f4B800000;
	selp.f32 	%f229, %f228, %f226, %p18;
	mov.b32 	%r43, %f229;
	add.s32 	%r44, %r43, -1060439283;
	and.b32  	%r45, %r44, -8388608;
	sub.s32 	%r46, %r43, %r45;
	mov.b32 	%f230, %r46;
	cvt.rn.f32.s32 	%f231, %r45;
	selp.f32 	%f232, 0fC1C00000, 0f00000000, %p18;
	fma.rn.f32 	%f233, %f231, 0f34000000, %f232;
	add.f32 	%f234, %f230, 0fBF800000;
	add.f32 	%f235, %f230, 0f3F800000;
	rcp.approx.ftz.f32 	%f236, %f235;
	add.f32 	%f237, %f234, %f234;
	mul.f32 	%f238, %f237, %f236;
	mul.f32 	%f239, %f238, %f238;
	neg.f32 	%f240, %f238;
	sub.f32 	%f241, %f234, %f238;
	add.f32 	%f242, %f241, %f241;
	fma.rn.f32 	%f243, %f240, %f234, %f242;
	mul.rn.f32 	%f244, %f236, %f243;
	fma.rn.f32 	%f245, %f239, 0f3A2C32E4, 0f3B52E7DB;
	fma.rn.f32 	%f246, %f245, %f239, 0f3C93BB73;
	fma.rn.f32 	%f247, %f246, %f239, 0f3DF6384F;
	mul.rn.f32 	%f248, %f247, %f239;
	fma.rn.f32 	%f249, %f238, 0f3FB8AA3B, %f233;
	mul.f32 	%f250, %f248, 0f40400000;
	sub.f32 	%f251, %f233, %f249;
	fma.rn.f32 	%f252, %f238, 0f3FB8AA3B, %f251;
	fma.rn.f32 	%f253, %f244, 0f3FB8AA3B, %f252;
	fma.rn.f32 	%f254, %f238, 0f32A55E34, %f253;
	fma.rn.f32 	%f255, %f250, %f244, %f254;
	fma.rn.f32 	%f256, %f248, %f238, %f255;
	add.rn.f32 	%f257, %f249, %f256;
	mov.f32 	%f258, 0f40000000;
	mul.rn.f32 	%f259, %f257, %f258;
	cvt.rni.f32.f32 	%f260, %f259;
	sub.f32 	%f261, %f259, %f260;
	neg.f32 	%f262, %f259;
	fma.rn.f32 	%f263, %f257, 0f40000000, %f262;
	neg.f32 	%f264, %f249;
	add.rn.f32 	%f265, %f257, %f264;
	neg.f32 	%f266, %f265;
	add.rn.f32 	%f267, %f256, %f266;
	fma.rn.f32 	%f268, %f267, 0f40000000, %f263;
	add.f32 	%f269, %f261, %f268;
	setp.gt.f32 	%p19, %f260, 0f00000000;
	selp.b32 	%r47, 0, -2097152000, %p19;
	setp.neu.f32 	%p20, %f7, 0f00000000;
	setp.neu.f32 	%p21, %f226, 0f7F800000;
	setp.lt.f32 	%p22, %f259, 0f00000000;
	selp.f32 	%f270, 0f00000000, 0f7F800000, %p22;
	abs.f32 	%f271, %f259;
	setp.gt.f32 	%p23, %f271, 0f43180000;
	cvt.rzi.s32.f32 	%r48, %f260;
	shl.b32 	%r49, %r48, 23;
	sub.s32 	%r50, %r49, %r47;
	mov.b32 	%f272, %r50;
	add.s32 	%r51, %r47, 2130706432;
	mov.b32 	%f273, %r51;
	fma.rn.f32 	%f274, %f269, 0f391FCB8E, 0f3AAF85ED;
	fma.rn.f32 	%f275, %f274, %f269, 0f3C1D9856;
	fma.rn.f32 	%f276, %f275, %f269, 0f3D6357BB;
	fma.rn.f32 	%f277, %f276, %f269, 0f3E75FDEC;
	fma.rn.f32 	%f278, %f277, %f269, 0f3F317218;
	fma.rn.f32 	%f279, %f278, %f269, 0f3F800000;
	mul.f32 	%f280, %f279, %f273;
	mul.f32 	%f281, %f280, %f272;
	selp.f32 	%f1643, %f270, %f281, %p23;
	and.pred  	%p24, %p20, %p21;
	@%p24 bra 	$L__BB1_12;
	add.f32 	%f282, %f7, %f7;
	mov.b32 	%r52, %f282;
	and.b32  	%r53, %r52, 2147483647;
	mov.b32 	%f1643, %r53;
$L__BB1_12:
	add.f32 	%f12, %f1642, %f1643;
	ld.global.f32 	%f285, [%rd9];
	mul.wide.s32 	%rd33, %r10, 4;
	add.s64 	%rd34, %rd3, %rd33;
	ld.global.f32 	%f286, [%rd34];
	sub.f32 	%f13, %f285, %f286;
	setp.eq.f32 	%p25, %f13, 0f3F800000;
	mov.f32 	%f1644, 0f3F800000;
	@%p25 bra 	$L__BB1_17;
	abs.f32 	%f287, %f13;
	setp.num.f32 	%p26, %f287, %f287;
	@%p26 bra 	$L__BB1_15;
	mov.f32 	%f345, 0f40000000;
	add.rn.f32 	%f1644, %f13, %f345;
	bra.uni 	$L__BB1_17;
$L__BB1_15:
	abs.f32 	%f288, %f13;
	setp.lt.f32 	%p27, %f288, 0f00800000;
	mul.f32 	%f290, %f288, 0f4B800000;
	selp.f32 	%f291, %f290, %f288, %p27;
	mov.b32 	%r54, %f291;
	add.s32 	%r55, %r54, -1060439283;
	and.b32  	%r56, %r55, -8388608;
	sub.s32 	%r57, %r54, %r56;
	mov.b32 	%f292, %r57;
	cvt.rn.f32.s32 	%f293, %r56;
	selp.f32 	%f294, 0fC1C00000, 0f00000000, %p27;
	fma.rn.f32 	%f295, %f293, 0f34000000, %f294;
	add.f32 	%f296, %f292, 0fBF800000;
	add.f32 	%f297, %f292, 0f3F800000;
	rcp.approx.ftz.f32 	%f298, %f297;
	add.f32 	%f299, %f296, %f296;
	mul.f32 	%f300, %f299, %f298;
	mul.f32 	%f301, %f300, %f300;
	neg.f32 	%f302, %f300;
	sub.f32 	%f303, %f296, %f300;
	add.f32 	%f304, %f303, %f303;
	fma.rn.f32 	%f305, %f302, %f296, %f304;
	mul.rn.f32 	%f306, %f298, %f305;
	fma.rn.f32 	%f307, %f301, 0f3A2C32E4, 0f3B52E7DB;
	fma.rn.f32 	%f308, %f307, %f301, 0f3C93BB73;
	fma.rn.f32 	%f309, %f308, %f301, 0f3DF6384F;
	mul.rn.f32 	%f310, %f309, %f301;
	fma.rn.f32 	%f311, %f300, 0f3FB8AA3B, %f295;
	mul.f32 	%f312, %f310, 0f40400000;
	sub.f32 	%f313, %f295, %f311;
	fma.rn.f32 	%f314, %f300, 0f3FB8AA3B, %f313;
	fma.rn.f32 	%f315, %f306, 0f3FB8AA3B, %f314;
	fma.rn.f32 	%f316, %f300, 0f32A55E34, %f315;
	fma.rn.f32 	%f317, %f312, %f306, %f316;
	fma.rn.f32 	%f318, %f310, %f300, %f317;
	add.rn.f32 	%f319, %f311, %f318;
	mov.f32 	%f320, 0f40000000;
	mul.rn.f32 	%f321, %f319, %f320;
	cvt.rni.f32.f32 	%f322, %f321;
	sub.f32 	%f323, %f321, %f322;
	neg.f32 	%f324, %f321;
	fma.rn.f32 	%f325, %f319, 0f40000000, %f324;
	neg.f32 	%f326, %f311;
	add.rn.f32 	%f327, %f319, %f326;
	neg.f32 	%f328, %f327;
	add.rn.f32 	%f329, %f318, %f328;
	fma.rn.f32 	%f330, %f329, 0f40000000, %f325;
	add.f32 	%f331, %f323, %f330;
	setp.gt.f32 	%p28, %f322, 0f00000000;
	selp.b32 	%r58, 0, -2097152000, %p28;
	setp.neu.f32 	%p29, %f13, 0f00000000;
	setp.neu.f32 	%p30, %f288, 0f7F800000;
	setp.lt.f32 	%p31, %f321, 0f00000000;
	selp.f32 	%f332, 0f00000000, 0f7F800000, %p31;
	abs.f32 	%f333, %f321;
	setp.gt.f32 	%p32, %f333, 0f43180000;
	cvt.rzi.s32.f32 	%r59, %f322;
	shl.b32 	%r60, %r59, 23;
	sub.s32 	%r61, %r60, %r58;
	mov.b32 	%f334, %r61;
	add.s32 	%r62, %r58, 2130706432;
	mov.b32 	%f335, %r62;
	fma.rn.f32 	%f336, %f331, 0f391FCB8E, 0f3AAF85ED;
	fma.rn.f32 	%f337, %f336, %f331, 0f3C1D9856;
	fma.rn.f32 	%f338, %f337, %f331, 0f3D6357BB;
	fma.rn.f32 	%f339, %f338, %f331, 0f3E75FDEC;
	fma.rn.f32 	%f340, %f339, %f331, 0f3F317218;
	fma.rn.f32 	%f341, %f340, %f331, 0f3F800000;
	mul.f32 	%f342, %f341, %f335;
	mul.f32 	%f343, %f342, %f334;
	selp.f32 	%f1644, %f332, %f343, %p32;
	and.pred  	%p33, %p29, %p30;
	@%p33 bra 	$L__BB1_17;
	add.f32 	%f344, %f13, %f13;
	mov.b32 	%r63, %f344;
	and.b32  	%r64, %r63, 2147483647;
	mov.b32 	%f1644, %r64;
$L__BB1_17:
	add.f32 	%f18, %f12, %f1644;
	ld.global.f32 	%f347, [%rd10];
	mul.wide.s32 	%rd35, %r10, 4;
	add.s64 	%rd36, %rd2, %rd35;
	ld.global.f32 	%f348, [%rd36];
	sub.f32 	%f19, %f347, %f348;
	setp.eq.f32 	%p34, %f19, 0f3F800000;
	mov.f32 	%f1645, 0f3F800000;
	@%p34 bra 	$L__BB1_22;
	abs.f32 	%f349, %f19;
	setp.num.f32 	%p35, %f349, %f349;
	@%p35 bra 	$L__BB1_20;
	mov.f32 	%f407, 0f40000000;
	add.rn.f32 	%f1645, %f19, %f407;
	bra.uni 	$L__BB1_22;
$L__BB1_20:
	abs.f32 	%f350, %f19;
	setp.lt.f32 	%p36, %f350, 0f00800000;
	mul.f32 	%f352, %f350, 0f4B800000;
	selp.f32 	%f353, %f352, %f350, %p36;
	mov.b32 	%r65, %f353;
	add.s32 	%r66, %r65, -1060439283;
	and.b32  	%r67, %r66, -8388608;
	sub.s32 	%r68, %r65, %r67;
	mov.b32 	%f354, %r68;
	cvt.rn.f32.s32 	%f355, %r67;
	selp.f32 	%f356, 0fC1C00000, 0f00000000, %p36;
	fma.rn.f32 	%f357, %f355, 0f34000000, %f356;
	add.f32 	%f358, %f354, 0fBF800000;
	add.f32 	%f359, %f354, 0f3F800000;
	rcp.approx.ftz.f32 	%f360, %f359;
	add.f32 	%f361, %f358, %f358;
	mul.f32 	%f362, %f361, %f360;
	mul.f32 	%f363, %f362, %f362;
	neg.f32 	%f364, %f362;
	sub.f32 	%f365, %f358, %f362;
	add.f32 	%f366, %f365, %f365;
	fma.rn.f32 	%f367, %f364, %f358, %f366;
	mul.rn.f32 	%f368, %f360, %f367;
	fma.rn.f32 	%f369, %f363, 0f3A2C32E4, 0f3B52E7DB;
	fma.rn.f32 	%f370, %f369, %f363, 0f3C93BB73;
	fma.rn.f32 	%f371, %f370, %f363, 0f3DF6384F;
	mul.rn.f32 	%f372, %f371, %f363;
	fma.rn.f32 	%f373, %f362, 0f3FB8AA3B, %f357;
	mul.f32 	%f374, %f372, 0f40400000;
	sub.f32 	%f375, %f357, %f373;
	fma.rn.f32 	%f376, %f362, 0f3FB8AA3B, %f375;
	fma.rn.f32 	%f377, %f368, 0f3FB8AA3B, %f376;
	fma.rn.f32 	%f378, %f362, 0f32A55E34, %f377;
	fma.rn.f32 	%f379, %f374, %f368, %f378;
	fma.rn.f32 	%f380, %f372, %f362, %f379;
	add.rn.f32 	%f381, %f373, %f380;
	mov.f32 	%f382, 0f40000000;
	mul.rn.f32 	%f383, %f381, %f382;
	cvt.rni.f32.f32 	%f384, %f383;
	sub.f32 	%f385, %f383, %f384;
	neg.f32 	%f386, %f383;
	fma.rn.f32 	%f387, %f381, 0f40000000, %f386;
	neg.f32 	%f388, %f373;
	add.rn.f32 	%f389, %f381, %f388;
	neg.f32 	%f390, %f389;
	add.rn.f32 	%f391, %f380, %f390;
	fma.rn.f32 	%f392, %f391, 0f40000000, %f387;
	add.f32 	%f393, %f385, %f392;
	setp.gt.f32 	%p37, %f384, 0f00000000;
	selp.b32 	%r69, 0, -2097152000, %p37;
	setp.neu.f32 	%p38, %f19, 0f00000000;
	setp.neu.f32 	%p39, %f350, 0f7F800000;
	setp.lt.f32 	%p40, %f383, 0f00000000;
	selp.f32 	%f394, 0f00000000, 0f7F800000, %p40;
	abs.f32 	%f395, %f383;
	setp.gt.f32 	%p41, %f395, 0f43180000;
	cvt.rzi.s32.f32 	%r70, %f384;
	shl.b32 	%r71, %r70, 23;
	sub.s32 	%r72, %r71, %r69;
	mov.b32 	%f396, %r72;
	add.s32 	%r73, %r69, 2130706432;
	mov.b32 	%f397, %r73;
	fma.rn.f32 	%f398, %f393, 0f391FCB8E, 0f3AAF85ED;
	fma.rn.f32 	%f399, %f398, %f393, 0f3C1D9856;
	fma.rn.f32 	%f400, %f399, %f393, 0f3D6357BB;
	fma.rn.f32 	%f401, %f400, %f393, 0f3E75FDEC;
	fma.rn.f32 	%f402, %f401, %f393, 0f3F317218;
	fma.rn.f32 	%f403, %f402, %f393, 0f3F800000;
	mul.f32 	%f404, %f403, %f397;
	mul.f32 	%f405, %f404, %f396;
	selp.f32 	%f1645, %f394, %f405, %p41;
	and.pred  	%p42, %p38, %p39;
	@%p42 bra 	$L__BB1_22;
	add.f32 	%f406, %f19, %f19;
	mov.b32 	%r74, %f406;
	and.b32  	%r75, %r74, 2147483647;
	mov.b32 	%f1645, %r75;
$L__BB1_22:
	ld.param.f32 	%f1636, [_Z10evol_cellsPKfS0_S0_S0_S0_PKhPfPhS4_iiif_param_12];
	add.f32 	%f408, %f18, %f1645;
	sqrt.rn.f32 	%f409, %f408;
	div.rn.f32 	%f410, %f409, %f1636;
	mov.f32 	%f411, 0f3F800000;
	sub.f32 	%f412, %f411, %f410;
	mul.wide.s32 	%rd37, %r10, 4;
	add.s64 	%rd38, %rd1, %rd37;
	ld.global.f32 	%f413, [%rd38];
	mul.f32 	%f24, %f413, %f412;
	ld.global.f32 	%f414, [%rd11];
	setp.leu.f32 	%p43, %f24, %f414;
	@%p43 bra 	$L__BB1_24;
	ld.param.u64 	%rd105, [_Z10evol_cellsPKfS0_S0_S0_S0_PKhPfPhS4_iiif_param_5];
	cvt.s64.s32 	%rd39, %r10;
	st.global.f32 	[%rd12], %f24;
	cvta.to.global.u64 	%rd40, %rd105;
	add.s64 	%rd41, %rd40, %rd39;
	ld.global.u8 	%rs2, [%rd41];
	st.global.u8 	[%rd13], %rs2;
	mov.b16 	%rs3, 1;
	st.global.u8 	[%rd6], %rs3;
$L__BB1_24:
	add.s32 	%r76, %r11, -1;
	setp.eq.s32 	%p44, %r1, %r76;
	@%p44 bra 	$L__BB1_47;
	ld.global.f32 	%f416, [%rd7];
	mul.wide.s32 	%rd42, %r5, 4;
	add.s64 	%rd43, %rd5, %rd42;
	ld.global.f32 	%f417, [%rd43];
	sub.f32 	%f25, %f416, %f417;
	abs.f32 	%f26, %f25;
	setp.eq.f32 	%p45, %f25, 0f3F800000;
	mov.f32 	%f1646, 0f3F800000;
	@%p45 bra 	$L__BB1_30;
	setp.num.f32 	%p46, %f26, %f26;
	@%p46 bra 	$L__BB1_28;
	mov.f32 	%f473, 0f40000000;
	add.rn.f32 	%f1646, %f25, %f473;
	bra.uni 	$L__BB1_30;
$L__BB1_28:
	setp.lt.f32 	%p47, %f26, 0f00800000;
	mul.f32 	%f418, %f26, 0f4B800000;
	selp.f32 	%f419, %f418, %f26, %p47;
	mov.b32 	%r77, %f419;
	add.s32 	%r78, %r77, -1060439283;
	and.b32  	%r79, %r78, -8388608;
	sub.s32 	%r80, %r77, %r79;
	mov.b32 	%f420, %r80;
	cvt.rn.f32.s32 	%f421, %r79;
	selp.f32 	%f422, 0fC1C00000, 0f00000000, %p47;
	fma.rn.f32 	%f423, %f421, 0f34000000, %f422;
	add.f32 	%f424, %f420, 0fBF800000;
	add.f32 	%f425, %f420, 0f3F800000;
	rcp.approx.ftz.f32 	%f426, %f425;
	add.f32 	%f427, %f424, %f424;
	mul.f32 	%f428, %f427, %f426;
	mul.f32 	%f429, %f428, %f428;
	neg.f32 	%f430, %f428;
	sub.f32 	%f431, %f424, %f428;
	add.f32 	%f432, %f431, %f431;
	fma.rn.f32 	%f433, %f430, %f424, %f432;
	mul.rn.f32 	%f434, %f426, %f433;
	fma.rn.f32 	%f435, %f429, 0f3A2C32E4, 0f3B52E7DB;
	fma.rn.f32 	%f436, %f435, %f429, 0f3C93BB73;
	fma.rn.f32 	%f437, %f436, %f429, 0f3DF6384F;
	mul.rn.f32 	%f438, %f437, %f429;
	fma.rn.f32 	%f439, %f428, 0f3FB8AA3B, %f423;
	mul.f32 	%f440, %f438, 0f40400000;
	sub.f32 	%f441, %f423, %f439;
	fma.rn.f32 	%f442, %f428, 0f3FB8AA3B, %f441;
	fma.rn.f32 	%f443, %f434, 0f3FB8AA3B, %f442;
	fma.rn.f32 	%f444, %f428, 0f32A55E34, %f443;
	fma.rn.f32 	%f445, %f440, %f434, %f444;
	fma.rn.f32 	%f446, %f438, %f428, %f445;
	add.rn.f32 	%f447, %f439, %f446;
	mov.f32 	%f448, 0f40000000;
	mul.rn.f32 	%f449, %f447, %f448;
	cvt.rni.f32.f32 	%f450, %f449;
	sub.f32 	%f451, %f449, %f450;
	neg.f32 	%f452, %f449;
	fma.rn.f32 	%f453, %f447, 0f40000000, %f452;
	neg.f32 	%f454, %f439;
	add.rn.f32 	%f455, %f447, %f454;
	neg.f32 	%f456, %f455;
	add.rn.f32 	%f457, %f446, %f456;
	fma.rn.f32 	%f458, %f457, 0f40000000, %f453;
	add.f32 	%f459, %f451, %f458;
	setp.gt.f32 	%p48, %f450, 0f00000000;
	selp.b32 	%r81, 0, -2097152000, %p48;
	setp.neu.f32 	%p49, %f25, 0f00000000;
	setp.neu.f32 	%p50, %f26, 0f7F800000;
	setp.lt.f32 	%p51, %f449, 0f00000000;
	selp.f32 	%f460, 0f00000000, 0f7F800000, %p51;
	abs.f32 	%f461, %f449;
	setp.gt.f32 	%p52, %f461, 0f43180000;
	cvt.rzi.s32.f32 	%r82, %f450;
	shl.b32 	%r83, %r82, 23;
	sub.s32 	%r84, %r83, %r81;
	mov.b32 	%f462, %r84;
	add.s32 	%r85, %r81, 2130706432;
	mov.b32 	%f463, %r85;
	fma.rn.f32 	%f464, %f459, 0f391FCB8E, 0f3AAF85ED;
	fma.rn.f32 	%f465, %f464, %f459, 0f3C1D9856;
	fma.rn.f32 	%f466, %f465, %f459, 0f3D6357BB;
	fma.rn.f32 	%f467, %f466, %f459, 0f3E75FDEC;
	fma.rn.f32 	%f468, %f467, %f459, 0f3F317218;
	fma.rn.f32 	%f469, %f468, %f459, 0f3F800000;
	mul.f32 	%f470, %f469, %f463;
	mul.f32 	%f471, %f470, %f462;
	selp.f32 	%f1646, %f460, %f471, %p52;
	and.pred  	%p53, %p49, %p50;
	@%p53 bra 	$L__BB1_30;
	add.f32 	%f472, %f25, %f25;
	mov.b32 	%r86, %f472;
	and.b32  	%r87, %r86, 2147483647;
	mov.b32 	%f1646, %r87;
$L__BB1_30:
	ld.global.f32 	%f475, [%rd8];
	mul.wide.s32 	%rd44, %r5, 4;
	add.s64 	%rd45, %rd4, %rd44;
	ld.global.f32 	%f476, [%rd45];
	sub.f32 	%f31, %f475, %f476;
	abs.f32 	%f32, %f31;
	setp.eq.f32 	%p54, %f31, 0f3F800000;
	mov.f32 	%f1647, 0f3F800000;
	@%p54 bra 	$L__BB1_35;
	setp.num.f32 	%p55, %f32, %f32;
	@%p55 bra 	$L__BB1_33;
	mov.f32 	%f534, 0f40000000;
	add.rn.f32 	%f1647, %f31, %f534;
	bra.uni 	$L__BB1_35;
$L__BB1_33:
	abs.f32 	%f477, %f31;
	setp.lt.f32 	%p56, %f477, 0f00800000;
	mul.f32 	%f479, %f477, 0f4B800000;
	selp.f32 	%f480, %f479, %f477, %p56;
	mov.b32 	%r88, %f480;
	add.s32 	%r89, %r88, -1060439283;
	and.b32  	%r90, %r89, -8388608;
	sub.s32 	%r91, %r88, %r90;
	mov.b32 	%f481, %r91;
	cvt.rn.f32.s32 	%f482, %r90;
	selp.f32 	%f483, 0fC1C00000, 0f00000000, %p56;
	fma.rn.f32 	%f484, %f482, 0f34000000, %f483;
	add.f32 	%f485, %f481, 0fBF800000;
	add.f32 	%f486, %f481, 0f3F800000;
	rcp.approx.ftz.f32 	%f487, %f486;
	add.f32 	%f488, %f485, %f485;
	mul.f32 	%f489, %f488, %f487;
	mul.f32 	%f490, %f489, %f489;
	neg.f32 	%f491, %f489;
	sub.f32 	%f492, %f485, %f489;
	add.f32 	%f493, %f492, %f492;
	fma.rn.f32 	%f494, %f491, %f485, %f493;
	mul.rn.f32 	%f495, %f487, %f494;
	fma.rn.f32 	%f496, %f490, 0f3A2C32E4, 0f3B52E7DB;
	fma.rn.f32 	%f497, %f496, %f490, 0f3C93BB73;
	fma.rn.f32 	%f498, %f497, %f490, 0f3DF6384F;
	mul.rn.f32 	%f499, %f498, %f490;
	fma.rn.f32 	%f500, %f489, 0f3FB8AA3B, %f484;
	mul.f32 	%f501, %f499, 0f40400000;
	sub.f32 	%f502, %f484, %f500;
	fma.rn.f32 	%f503, %f489, 0f3FB8AA3B, %f502;
	fma.rn.f32 	%f504, %f495, 0f3FB8AA3B, %f503;
	fma.rn.f32 	%f505, %f489, 0f32A55E34, %f504;
	fma.rn.f32 	%f506, %f501, %f495, %f505;
	fma.rn.f32 	%f507, %f499, %f489, %f506;
	add.rn.f32 	%f508, %f500, %f507;
	mov.f32 	%f509, 0f40000000;
	mul.rn.f32 	%f510, %f508, %f509;
	cvt.rni.f32.f32 	%f511, %f510;
	sub.f32 	%f512, %f510, %f511;
	neg.f32 	%f513, %f510;
	fma.rn.f32 	%f514, %f508, 0f40000000, %f513;
	neg.f32 	%f515, %f500;
	add.rn.f32 	%f516, %f508, %f515;
	neg.f32 	%f517, %f516;
	add.rn.f32 	%f518, %f507, %f517;
	fma.rn.f32 	%f519, %f518, 0f40000000, %f514;
	add.f32 	%f520, %f512, %f519;
	setp.gt.f32 	%p57, %f511, 0f00000000;
	selp.b32 	%r92, 0, -2097152000, %p57;
	setp.neu.f32 	%p58, %f31, 0f00000000;
	setp.neu.f32 	%p59, %f477, 0f7F800000;
	setp.lt.f32 	%p60, %f510, 0f00000000;
	selp.f32 	%f521, 0f00000000, 0f7F800000, %p60;
	abs.f32 	%f522, %f510;
	setp.gt.f32 	%p61, %f522, 0f43180000;
	cvt.rzi.s32.f32 	%r93, %f511;
	shl.b32 	%r94, %r93, 23;
	sub.s32 	%r95, %r94, %r92;
	mov.b32 	%f523, %r95;
	add.s32 	%r96, %r92, 2130706432;
	mov.b32 	%f524, %r96;
	fma.rn.f32 	%f525, %f520, 0f391FCB8E, 0f3AAF85ED;
	fma.rn.f32 	%f526, %f525, %f520, 0f3C1D9856;
	fma.rn.f32 	%f527, %f526, %f520, 0f3D6357BB;
	fma.rn.f32 	%f528, %f527, %f520, 0f3E75FDEC;
	fma.rn.f32 	%f529, %f528, %f520, 0f3F317218;
	fma.rn.f32 	%f530, %f529, %f520, 0f3F800000;
	mul.f32 	%f531, %f530, %f524;
	mul.f32 	%f532, %f531, %f523;
	selp.f32 	%f1647, %f521, %f532, %p61;
	and.pred  	%p62, %p58, %p59;
	@%p62 bra 	$L__BB1_35;
	add.f32 	%f533, %f31, %f31;
	mov.b32 	%r97, %f533;
	and.b32  	%r98, %r97, 2147483647;
	mov.b32 	%f1647, %r98;
$L__BB1_35:
	add.f32 	%f37, %f1646, %f1647;
	ld.global.f32 	%f536, [%rd9];
	mul.wide.s32 	%rd46, %r5, 4;
	add.s64 	%rd47, %rd3, %rd46;
	ld.global.f32 	%f537, [%rd47];
	sub.f32 	%f38, %f536, %f537;
	abs.f32 	%f39, %f38;
	setp.eq.f32 	%p63, %f38, 0f3F800000;
	mov.f32 	%f1648, 0f3F800000;
	@%p63 bra 	$L__BB1_40;
	setp.num.f32 	%p64, %f39, %f39;
	@%p64 bra 	$L__BB1_38;
	mov.f32 	%f595, 0f40000000;
	add.rn.f32 	%f1648, %f38, %f595;
	bra.uni 	$L__BB1_40;
$L__BB1_38:
	abs.f32 	%f538, %f38;
	setp.lt.f32 	%p65, %f538, 0f00800000;
	mul.f32 	%f540, %f538, 0f4B800000;
	selp.f32 	%f541, %f540, %f538, %p65;
	mov.b32 	%r99, %f541;
	add.s32 	%r100, %r99, -1060439283;
	and.b32  	%r101, %r100, -8388608;
	sub.s32 	%r102, %r99, %r101;
	mov.b32 	%f542, %r102;
	cvt.rn.f32.s32 	%f543, %r101;
	selp.f32 	%f544, 0fC1C00000, 0f00000000, %p65;
	fma.rn.f32 	%f545, %f543, 0f34000000, %f544;
	add.f32 	%f546, %f542, 0fBF800000;
	add.f32 	%f547, %f542, 0f3F800000;
	rcp.approx.ftz.f32 	%f548, %f547;
	add.f32 	%f549, %f546, %f546;
	mul.f32 	%f550, %f549, %f548;
	mul.f32 	%f551, %f550, %f550;
	neg.f32 	%f552, %f550;
	sub.f32 	%f553, %f546, %f550;
	add.f32 	%f554, %f553, %f553;
	fma.rn.f32 	%f555, %f552, %f546, %f554;
	mul.rn.f32 	%f556, %f548, %f555;
	fma.rn.f32 	%f557, %f551, 0f3A2C32E4, 0f3B52E7DB;
	fma.rn.f32 	%f558, %f557, %f551, 0f3C93BB73;
	fma.rn.f32 	%f559, %f558, %f551, 0f3DF6384F;
	mul.rn.f32 	%f560, %f559, %f551;
	fma.rn.f32 	%f561, %f550, 0f3FB8AA3B, %f545;
	mul.f32 	%f562, %f560, 0f40400000;
	sub.f32 	%f563, %f545, %f561;
	fma.rn.f32 	%f564, %f550, 0f3FB8AA3B, %f563;
	fma.rn.f32 	%f565, %f556, 0f3FB8AA3B, %f564;
	fma.rn.f32 	%f566, %f550, 0f32A55E34, %f565;
	fma.rn.f32 	%f567, %f562, %f556, %f566;
	fma.rn.f32 	%f568, %f560, %f550, %f567;
	add.rn.f32 	%f569, %f561, %f568;
	mov.f32 	%f570, 0f40000000;
	mul.rn.f32 	%f571, %f569, %f570;
	cvt.rni.f32.f32 	%f572, %f571;
	sub.f32 	%f573, %f571, %f572;
	neg.f32 	%f574, %f571;
	fma.rn.f32 	%f575, %f569, 0f40000000, %f574;
	neg.f32 	%f576, %f561;
	add.rn.f32 	%f577, %f569, %f576;
	neg.f32 	%f578, %f577;
	add.rn.f32 	%f579, %f568, %f578;
	fma.rn.f32 	%f580, %f579, 0f40000000, %f575;
	add.f32 	%f581, %f573, %f580;
	setp.gt.f32 	%p66, %f572, 0f00000000;
	selp.b32 	%r103, 0, -2097152000, %p66;
	setp.neu.f32 	%p67, %f38, 0f00000000;
	setp.neu.f32 	%p68, %f538, 0f7F800000;
	setp.lt.f32 	%p69, %f571, 0f00000000;
	selp.f32 	%f582, 0f00000000, 0f7F800000, %p69;
	abs.f32 	%f583, %f571;
	setp.gt.f32 	%p70, %f583, 0f43180000;
	cvt.rzi.s32.f32 	%r104, %f572;
	shl.b32 	%r105, %r104, 23;
	sub.s32 	%r106, %r105, %r103;
	mov.b32 	%f584, %r106;
	add.s32 	%r107, %r103, 2130706432;
	mov.b32 	%f585, %r107;
	fma.rn.f32 	%f586, %f581, 0f391FCB8E, 0f3AAF85ED;
	fma.rn.f32 	%f587, %f586, %f581, 0f3C1D9856;
	fma.rn.f32 	%f588, %f587, %f581, 0f3D6357BB;
	fma.rn.f32 	%f589, %f588, %f581, 0f3E75FDEC;
	fma.rn.f32 	%f590, %f589, %f581, 0f3F317218;
	fma.rn.f32 	%f591, %f590, %f581, 0f3F800000;
	mul.f32 	%f592, %f591, %f585;
	mul.f32 	%f593, %f592, %f584;
	selp.f32 	%f1648, %f582, %f593, %p70;
	and.pred  	%p71, %p67, %p68;
	@%p71 bra 	$L__BB1_40;
	add.f32 	%f594, %f38, %f38;
	mov.b32 	%r108, %f594;
	and.b32  	%r109, %r108, 2147483647;
	mov.b32 	%f1648, %r109;
$L__BB1_40:
	add.f32 	%f44, %f37, %f1648;
	ld.global.f32 	%f597, [%rd10];
	mul.wide.s32 	%rd48, %r5, 4;
	add.s64 	%rd49, %rd2, %rd48;
	ld.global.f32 	%f598, [%rd49];
	sub.f32 	%f45, %f597, %f598;
	abs.f32 	%f46, %f45;
	setp.eq.f32 	%p72, %f45, 0f3F800000;
	mov.f32 	%f1649, 0f3F800000;
	@%p72 bra 	$L__BB1_45;
	setp.num.f32 	%p73, %f46, %f46;
	@%p73 bra 	$L__BB1_43;
	mov.f32 	%f656, 0f40000000;
	add.rn.f32 	%f1649, %f45, %f656;
	bra.uni 	$L__BB1_45;
$L__BB1_43:
	abs.f32 	%f599, %f45;
	setp.lt.f32 	%p74, %f599, 0f00800000;
	mul.f32 	%f601, %f599, 0f4B800000;
	selp.f32 	%f602, %f601, %f599, %p74;
	mov.b32 	%r110, %f602;
	add.s32 	%r111, %r110, -1060439283;
	and.b32  	%r112, %r111, -8388608;
	sub.s32 	%r113, %r110, %r112;
	mov.b32 	%f603, %r113;
	cvt.rn.f32.s32 	%f604, %r112;
	selp.f32 	%f605, 0fC1C00000, 0f00000000, %p74;
	fma.rn.f32 	%f606, %f604, 0f34000000, %f605;
	add.f32 	%f607, %f603, 0fBF800000;
	add.f32 	%f608, %f603, 0f3F800000;
	rcp.approx.ftz.f32 	%f609, %f608;
	add.f32 	%f610, %f607, %f607;
	mul.f32 	%f611, %f610, %f609;
	mul.f32 	%f612, %f611, %f611;
	neg.f32 	%f613, %f611;
	sub.f32 	%f614, %f607, %f611;
	add.f32 	%f615, %f614, %f614;
	fma.rn.f32 	%f616, %f613, %f607, %f615;
	mul.rn.f32 	%f617, %f609, %f616;
	fma.rn.f32 	%f618, %f612, 0f3A2C32E4, 0f3B52E7DB;
	fma.rn.f32 	%f619, %f618, %f612, 0f3C93BB73;
	fma.rn.f32 	%f620, %f619, %f612, 0f3DF6384F;
	mul.rn.f32 	%f621, %f620, %f612;
	fma.rn.f32 	%f622, %f611, 0f3FB8AA3B, %f606;
	mul.f32 	%f623, %f621, 0f40400000;
	sub.f32 	%f624, %f606, %f622;
	fma.rn.f32 	%f625, %f611, 0f3FB8AA3B, %f624;
	fma.rn.f32 	%f626, %f617, 0f3FB8AA3B, %f625;
	fma.rn.f32 	%f627, %f611, 0f32A55E34, %f626;
	fma.rn.f32 	%f628, %f623, %f617, %f627;
	fma.rn.f32 	%f629, %f621, %f611, %f628;
	add.rn.f32 	%f630, %f622, %f629;
	mov.f32 	%f631, 0f40000000;
	mul.rn.f32 	%f632, %f630, %f631;
	cvt.rni.f32.f32 	%f633, %f632;
	sub.f32 	%f634, %f632, %f633;
	neg.f32 	%f635, %f632;
	fma.rn.f32 	%f636, %f630, 0f40000000, %f635;
	neg.f32 	%f637, %f622;
	add.rn.f32 	%f638, %f630, %f637;
	neg.f32 	%f639, %f638;
	add.rn.f32 	%f640, %f629, %f639;
	fma.rn.f32 	%f641, %f640, 0f40000000, %f636;
	add.f32 	%f642, %f634, %f641;
	setp.gt.f32 	%p75, %f633, 0f00000000;
	selp.b32 	%r114, 0, -2097152000, %p75;
	setp.neu.f32 	%p76, %f45, 0f00000000;
	setp.neu.f32 	%p77, %f599, 0f7F800000;
	setp.lt.f32 	%p78, %f632, 0f00000000;
	selp.f32 	%f643, 0f00000000, 0f7F800000, %p78;
	abs.f32 	%f644, %f632;
	setp.gt.f32 	%p79, %f644, 0f43180000;
	cvt.rzi.s32.f32 	%r115, %f633;
	shl.b32 	%r116, %r115, 23;
	sub.s32 	%r117, %r116, %r114;
	mov.b32 	%f645, %r117;
	add.s32 	%r118, %r114, 2130706432;
	mov.b32 	%f646, %r118;
	fma.rn.f32 	%f647, %f642, 0f391FCB8E, 0f3AAF85ED;
	fma.rn.f32 	%f648, %f647, %f642, 0f3C1D9856;
	fma.rn.f32 	%f649, %f648, %f642, 0f3D6357BB;
	fma.rn.f32 	%f650, %f649, %f642, 0f3E75FDEC;
	fma.rn.f32 	%f651, %f650, %f642, 0f3F317218;
	fma.rn.f32 	%f652, %f651, %f642, 0f3F800000;
	mul.f32 	%f653, %f652, %f646;
	mul.f32 	%f654, %f653, %f645;
	selp.f32 	%f1649, %f643, %f654, %p79;
	and.pred  	%p80, %p76, %p77;
	@%p80 bra 	$L__BB1_45;
	add.f32 	%f655, %f45, %f45;
	mov.b32 	%r119, %f655;
	and.b32  	%r120, %r119, 2147483647;
	mov.b32 	%f1649, %r120;
$L__BB1_45:
	ld.param.f32 	%f1637, [_Z10evol_cellsPKfS0_S0_S0_S0_PKhPfPhS4_iiif_param_12];
	add.f32 	%f657, %f44, %f1649;
	sqrt.rn.f32 	%f658, %f657;
	div.rn.f32 	%f659, %f658, %f1637;
	mov.f32 	%f660, 0f3F800000;
	sub.f32 	%f661, %f660, %f659;
	mul.wide.s32 	%rd50, %r5, 4;
	add.s64 	%rd51, %rd1, %rd50;
	ld.global.f32 	%f662, [%rd51];
	mul.f32 	%f51, %f662, %f661;
	ld.global.f32 	%f663, [%rd11];
	setp.leu.f32 	%p81, %f51, %f663;
	@%p81 bra 	$L__BB1_47;
	ld.param.u64 	%rd106, [_Z10evol_cellsPKfS0_S0_S0_S0_PKhPfPhS4_iiif_param_5];
	cvt.s64.s32 	%rd52, %r5;
	st.global.f32 	[%rd12], %f51;
	cvta.to.global.u64 	%rd53, %rd106;
	add.s64 	%rd54, %rd53, %rd52;
	ld.global.u8 	%rs4, [%rd54];
	st.global.u8 	[%rd13], %rs4;
	mov.b16 	%rs5, 1;
	st.global.u8 	[%rd6], %rs5;
$L__BB1_47:
	setp.eq.s32 	%p82, %r21, 0;
	@%p82 bra 	$L__BB1_70;
	ld.global.f32 	%f665, [%rd7];
	mul.wide.s32 	%rd55, %r6, 4;
	add.s64 	%rd56, %rd5, %rd55;
	ld.global.f32 	%f666, [%rd56];
	sub.f32 	%f52, %f665, %f666;
	abs.f32 	%f53, %f52;
	setp.eq.f32 	%p83, %f52, 0f3F800000;
	mov.f32 	%f1650, 0f3F800000;
	@%p83 bra 	$L__BB1_53;
	setp.num.f32 	%p84, %f53, %f53;
	@%p84 bra 	$L__BB1_51;
	mov.f32 	%f722, 0f40000000;
	add.rn.f32 	%f1650, %f52, %f722;
	bra.uni 	$L__BB1_53;
$L__BB1_51:
	setp.lt.f32 	%p85, %f53, 0f00800000;
	mul.f32 	%f667, %f53, 0f4B800000;
	selp.f32 	%f668, %f667, %f53, %p85;
	mov.b32 	%r121, %f668;
	add.s32 	%r122, %r121, -1060439283;
	and.b32  	%r123, %r122, -8388608;
	sub.s32 	%r124, %r121, %r123;
	mov.b32 	%f669, %r124;
	cvt.rn.f32.s32 	%f670, %r123;
	selp.f32 	%f671, 0fC1C00000, 0f00000000, %p85;
	fma.rn.f32 	%f672, %f670, 0f34000000, %f671;
	add.f32 	%f673, %f669, 0fBF800000;
	add.f32 	%f674, %f669, 0f3F800000;
	rcp.approx.ftz.f32 	%f675, %f674;
	add.f32 	%f676, %f673, %f673;
	mul.f32 	%f677, %f676, %f675;
	mul.f32 	%f678, %f677, %f677;
	neg.f32 	%f679, %f677;
	sub.f32 	%f680, %f673, %f677;
	add.f32 	%f681, %f680, %f680;
	fma.rn.f32 	%f682, %f679, %f673, %f681;
	mul.rn.f32 	%f683, %f675, %f682;
	fma.rn.f32 	%f684, %f678, 0f3A2C32E4, 0f3B52E7DB;
	fma.rn.f32 	%f685, %f684, %f678, 0f3C93BB73;
	fma.rn.f32 	%f686, %f685, %f678, 0f3DF6384F;
	mul.rn.f32 	%f687, %f686, %f678;
	fma.rn.f32 	%f688, %f677, 0f3FB8AA3B, %f672;
	mul.f32 	%f689, %f687, 0f40400000;
	sub.f32 	%f690, %f672, %f688;
	fma.rn.f32 	%f691, %f677, 0f3FB8AA3B, %f690;
	fma.rn.f32 	%f692, %f683, 0f3FB8AA3B, %f691;
	fma.rn.f32 	%f693, %f677, 0f32A55E34, %f692;
	fma.rn.f32 	%f694, %f689, %f683, %f693;
	fma.rn.f32 	%f695, %f687, %f677, %f694;
	add.rn.f32 	%f696, %f688, %f695;
	mov.f32 	%f697, 0f40000000;
	mul.rn.f32 	%f698, %f696, %f697;
	cvt.rni.f32.f32 	%f699, %f698;
	sub.f32 	%f700, %f698, %f699;
	neg.f32 	%f701, %f698;
	fma.rn.f32 	%f702, %f696, 0f40000000, %f701;
	neg.f32 	%f703, %f688;
	add.rn.f32 	%f704, %f696, %f703;
	neg.f32 	%f705, %f704;
	add.rn.f32 	%f706, %f695, %f705;
	fma.rn.f32 	%f707, %f706, 0f40000000, %f702;
	add.f32 	%f708, %f700, %f707;
	setp.gt.f32 	%p86, %f699, 0f00000000;
	selp.b32 	%r125, 0, -2097152000, %p86;
	setp.neu.f32 	%p87, %f52, 0f00000000;
	setp.neu.f32 	%p88, %f53, 0f7F800000;
	setp.lt.f32 	%p89, %f698, 0f00000000;
	selp.f32 	%f709, 0f00000000, 0f7F800000, %p89;
	abs.f32 	%f710, %f698;
	setp.gt.f32 	%p90, %f710, 0f43180000;
	cvt.rzi.s32.f32 	%r126, %f699;
	shl.b32 	%r127, %r126, 23;
	sub.s32 	%r128, %r127, %r125;
	mov.b32 	%f711, %r128;
	add.s32 	%r129, %r125, 2130706432;
	mov.b32 	%f712, %r129;
	fma.rn.f32 	%f713, %f708, 0f391FCB8E, 0f3AAF85ED;
	fma.rn.f32 	%f714, %f713, %f708, 0f3C1D9856;
	fma.rn.f32 	%f715, %f714, %f708, 0f3D6357BB;
	fma.rn.f32 	%f716, %f715, %f708, 0f3E75FDEC;
	fma.rn.f32 	%f717, %f716, %f708, 0f3F317218;
	fma.rn.f32 	%f718, %f717, %f708, 0f3F800000;
	mul.f32 	%f719, %f718, %f712;
	mul.f32 	%f720, %f719, %f711;
	selp.f32 	%f1650, %f709, %f720, %p90;
	and.pred  	%p91, %p87, %p88;
	@%p91 bra 	$L__BB1_53;
	add.f32 	%f721, %f52, %f52;
	mov.b32 	%r130, %f721;
	and.b32  	%r131, %r130, 2147483647;
	mov.b32 	%f1650, %r131;
$L__BB1_53:
	ld.global.f32 	%f724, [%rd8];
	mul.wide.s32 	%rd57, %r6, 4;
	add.s64 	%rd58, %rd4, %rd57;
	ld.global.f32 	%f725, [%rd58];
	sub.f32 	%f58, %f724, %f725;
	abs.f32 	%f59, %f58;
	setp.eq.f32 	%p92, %f58, 0f3F800000;
	mov.f32 	%f1651, 0f3F800000;
	@%p92 bra 	$L__BB1_58;
	setp.num.f32 	%p93, %f59, %f59;
	@%p93 bra 	$L__BB1_56;
	mov.f32 	%f781, 0f40000000;
	add.rn.f32 	%f1651, %f58, %f781;
	bra.uni 	$L__BB1_58;
$L__BB1_56:
	setp.lt.f32 	%p94, %f59, 0f00800000;
	mul.f32 	%f726, %f59, 0f4B800000;
	selp.f32 	%f727, %f726, %f59, %p94;
	mov.b32 	%r132, %f727;
	add.s32 	%r133, %r132, -1060439283;
	and.b32  	%r134, %r133, -8388608;
	sub.s32 	%r135, %r132, %r134;
	mov.b32 	%f728, %r135;
	cvt.rn.f32.s32 	%f729, %r134;
	selp.f32 	%f730, 0fC1C00000, 0f00000000, %p94;
	fma.rn.f32 	%f731, %f729, 0f34000000, %f730;
	add.f32 	%f732, %f728, 0fBF800000;
	add.f32 	%f733, %f728, 0f3F800000;
	rcp.approx.ftz.f32 	%f734, %f733;
	add.f32 	%f735, %f732, %f732;
	mul.f32 	%f736, %f735, %f734;
	mul.f32 	%f737, %f736, %f736;
	neg.f32 	%f738, %f736;
	sub.f32 	%f739, %f732, %f736;
	add.f32 	%f740, %f739, %f739;
	fma.rn.f32 	%f741, %f738, %f732, %f740;
	mul.rn.f32 	%f742, %f734, %f741;
	fma.rn.f32 	%f743, %f737, 0f3A2C32E4, 0f3B52E7DB;
	fma.rn.f32 	%f744, %f743, %f737, 0f3C93BB73;
	fma.rn.f32 	%f745, %f744, %f737, 0f3DF6384F;
	mul.rn.f32 	%f746, %f745, %f737;
	fma.rn.f32 	%f747, %f736, 0f3FB8AA3B, %f731;
	mul.f32 	%f748, %f746, 0f40400000;
	sub.f32 	%f749, %f731, %f747;
	fma.rn.f32 	%f750, %f736, 0f3FB8AA3B, %f749;
	fma.rn.f32 	%f751, %f742, 0f3FB8AA3B, %f750;
	fma.rn.f32 	%f752, %f736, 0f32A55E34, %f751;
	fma.rn.f32 	%f753, %f748, %f742, %f752;
	fma.rn.f32 	%f754, %f746, %f736, %f753;
	add.rn.f32 	%f755, %f747, %f754;
	mov.f32 	%f756, 0f40000000;
	mul.rn.f32 	%f757, %f755, %f756;
	cvt.rni.f32.f32 	%f758, %f757;
	sub.f32 	%f759, %f757, %f758;
	neg.f32 	%f760, %f757;
	fma.rn.f32 	%f761, %f755, 0f40000000, %f760;
	neg.f32 	%f762, %f747;
	add.rn.f32 	%f763, %f755, %f762;
	neg.f32 	%f764, %f763;
	add.rn.f32 	%f765, %f754, %f764;
	fma.rn.f32 	%f766, %f765, 0f40000000, %f761;
	add.f32 	%f767, %f759, %f766;
	setp.gt.f32 	%p95, %f758, 0f00000000;
	selp.b32 	%r136, 0, -2097152000, %p95;
	setp.neu.f32 	%p96, %f58, 0f00000000;
	setp.neu.f32 	%p97, %f59, 0f7F800000;
	setp.lt.f32 	%p98, %f757, 0f00000000;
	selp.f32 	%f768, 0f00000000, 0f7F800000, %p98;
	abs.f32 	%f769, %f757;
	setp.gt.f32 	%p99, %f769, 0f43180000;
	cvt.rzi.s32.f32 	%r137, %f758;
	shl.b32 	%r138, %r137, 23;
	sub.s32 	%r139, %r138, %r136;
	mov.b32 	%f770, %r139;
	add.s32 	%r140, %r136, 2130706432;
	mov.b32 	%f771, %r140;
	fma.rn.f32 	%f772, %f767, 0f391FCB8E, 0f3AAF85ED;
	fma.rn.f32 	%f773, %f772, %f767, 0f3C1D9856;
	fma.rn.f32 	%f774, %f773, %f767, 0f3D6357BB;
	fma.rn.f32 	%f775, %f774, %f767, 0f3E75FDEC;
	fma.rn.f32 	%f776, %f775, %f767, 0f3F317218;
	fma.rn.f32 	%f777, %f776, %f767, 0f3F800000;
	mul.f32 	%f778, %f777, %f771;
	mul.f32 	%f779, %f778, %f770;
	selp.f32 	%f1651, %f768, %f779, %p99;
	and.pred  	%p100, %p96, %p97;
	@%p100 bra 	$L__BB1_58;
	add.f32 	%f780, %f58, %f58;
	mov.b32 	%r141, %f780;
	and.b32  	%r142, %r141, 2147483647;
	mov.b32 	%f1651, %r142;
$L__BB1_58:
	add.f32 	%f64, %f1650, %f1651;
	ld.global.f32 	%f783, [%rd9];
	mul.wide.s32 	%rd59, %r6, 4;
	add.s64 	%rd60, %rd3, %rd59;
	ld.global.f32 	%f784, [%rd60];
	sub.f32 	%f65, %f783, %f784;
	abs.f32 	%f66, %f65;
	setp.eq.f32 	%p101, %f65, 0f3F800000;
	mov.f32 	%f1652, 0f3F800000;
	@%p101 bra 	$L__BB1_63;
	setp.num.f32 	%p102, %f66, %f66;
	@%p102 bra 	$L__BB1_61;
	mov.f32 	%f840, 0f40000000;
	add.rn.f32 	%f1652, %f65, %f840;
	bra.uni 	$L__BB1_63;
$L__BB1_61:
	setp.lt.f32 	%p103, %f66, 0f00800000;
	mul.f32 	%f785, %f66, 0f4B800000;
	selp.f32 	%f786, %f785, %f66, %p103;
	mov.b32 	%r143, %f786;
	add.s32 	%r144, %r143, -1060439283;
	and.b32  	%r145, %r144, -8388608;
	sub.s32 	%r146, %r143, %r145;
	mov.b32 	%f787, %r146;
	cvt.rn.f32.s32 	%f788, %r145;
	selp.f32 	%f789, 0fC1C00000, 0f00000000, %p103;
	fma.rn.f32 	%f790, %f788, 0f34000000, %f789;
	add.f32 	%f791, %f787, 0fBF800000;
	add.f32 	%f792, %f787, 0f3F800000;
	rcp.approx.ftz.f32 	%f793, %f792;
	add.f32 	%f794, %f791, %f791;
	mul.f32 	%f795, %f794, %f793;
	mul.f32 	%f796, %f795, %f795;
	neg.f32 	%f797, %f795;
	sub.f32 	%f798, %f791, %f795;
	add.f32 	%f799, %f798, %f798;
	fma.rn.f32 	%f800, %f797, %f791, %f799;
	mul.rn.f32 	%f801, %f793, %f800;
	fma.rn.f32 	%f802, %f796, 0f3A2C32E4, 0f3B52E7DB;
	fma.rn.f32 	%f803, %f802, %f796, 0f3C93BB73;
	fma.rn.f32 	%f804, %f803, %f796, 0f3DF6384F;
	mul.rn.f32 	%f805, %f804, %f796;
	fma.rn.f32 	%f806, %f795, 0f3FB8AA3B, %f790;
	mul.f32 	%f807, %f805, 0f40400000;
	sub.f32 	%f808, %f790, %f806;
	fma.rn.f32 	%f809, %f795, 0f3FB8AA3B, %f808;
	fma.rn.f32 	%f810, %f801, 0f3FB8AA3B, %f809;
	fma.rn.f32 	%f811, %f795, 0f32A55E34, %f810;
	fma.rn.f32 	%f812, %f807, %f801, %f811;
	fma.rn.f32 	%f813, %f805, %f795, %f812;
	add.rn.f32 	%f814, %f806, %f813;
	mov.f32 	%f815, 0f40000000;
	mul.rn.f32 	%f816, %f814, %f815;
	cvt.rni.f32.f32 	%f817, %f816;
	sub.f32 	%f818, %f816, %f817;
	neg.f32 	%f819, %f816;
	fma.rn.f32 	%f820, %f814, 0f40000000, %f819;
	neg.f32 	%f821, %f806;
	add.rn.f32 	%f822, %f814, %f821;
	neg.f32 	%f823, %f822;
	add.rn.f32 	%f824, %f813, %f823;
	fma.rn.f32 	%f825, %f824, 0f40000000, %f820;
	add.f32 	%f826, %f818, %f825;
	setp.gt.f32 	%p104, %f817, 0f00000000;
	selp.b32 	%r147, 0, -2097152000, %p104;
	setp.neu.f32 	%p105, %f65, 0f00000000;
	setp.neu.f32 	%p106, %f66, 0f7F800000;
	setp.lt.f32 	%p107, %f816, 0f00000000;
	selp.f32 	%f827, 0f00000000, 0f7F800000, %p107;
	abs.f32 	%f828, %f816;
	setp.gt.f32 	%p108, %f828, 0f43180000;
	cvt.rzi.s32.f32 	%r148, %f817;
	shl.b32 	%r149, %r148, 23;
	sub.s32 	%r150, %r149, %r147;
	mov.b32 	%f829, %r150;
	add.s32 	%r151, %r147, 2130706432;
	mov.b32 	%f830, %r151;
	fma.rn.f32 	%f831, %f826, 0f391FCB8E, 0f3AAF85ED;
	fma.rn.f32 	%f832, %f831, %f826, 0f3C1D9856;
	fma.rn.f32 	%f833, %f832, %f826, 0f3D6357BB;
	fma.rn.f32 	%f834, %f833, %f826, 0f3E75FDEC;
	fma.rn.f32 	%f835, %f834, %f826, 0f3F317218;
	fma.rn.f32 	%f836, %f835, %f826, 0f3F800000;
	mul.f32 	%f837, %f836, %f830;
	mul.f32 	%f838, %f837, %f829;
	selp.f32 	%f1652, %f827, %f838, %p108;
	and.pred  	%p109, %p105, %p106;
	@%p109 bra 	$L__BB1_63;
	add.f32 	%f839, %f65, %f65;
	mov.b32 	%r152, %f839;
	and.b32  	%r153, %r152, 2147483647;
	mov.b32 	%f1652, %r153;
$L__BB1_63:
	add.f32 	%f71, %f64, %f1652;
	ld.global.f32 	%f842, [%rd10];
	mul.wide.s32 	%rd61, %r6, 4;
	add.s64 	%rd62, %rd2, %rd61;
	ld.global.f32 	%f843, [%rd62];
	sub.f32 	%f72, %f842, %f843;
	abs.f32 	%f73, %f72;
	setp.eq.f32 	%p110, %f72, 0f3F800000;
	mov.f32 	%f1653, 0f3F800000;
	@%p110 bra 	$L__BB1_68;
	setp.num.f32 	%p111, %f73, %f73;
	@%p111 bra 	$L__BB1_66;
	mov.f32 	%f899, 0f40000000;
	add.rn.f32 	%f1653, %f72, %f899;
	bra.uni 	$L__BB1_68;
$L__BB1_66:
	setp.lt.f32 	%p112, %f73, 0f00800000;
	mul.f32 	%f844, %f73, 0f4B800000;
	selp.f32 	%f845, %f844, %f73, %p112;
	mov.b32 	%r154, %f845;
	add.s32 	%r155, %r154, -1060439283;
	and.b32  	%r156, %r155, -8388608;
	sub.s32 	%r157, %r154, %r156;
	mov.b32 	%f846, %r157;
	cvt.rn.f32.s32 	%f847, %r156;
	selp.f32 	%f848, 0fC1C00000, 0f00000000, %p112;
	fma.rn.f32 	%f849, %f847, 0f34000000, %f848;
	add.f32 	%f850, %f846, 0fBF800000;
	add.f32 	%f851, %f846, 0f3F800000;
	rcp.approx.ftz.f32 	%f852, %f851;
	add.f32 	%f853, %f850, %f850;
	mul.f32 	%f854, %f853, %f852;
	mul.f32 	%f855, %f854, %f854;
	neg.f32 	%f856, %f854;
	sub.f32 	%f857, %f850, %f854;
	add.f32 	%f858, %f857, %f857;
	fma.rn.f32 	%f859, %f856, %f850, %f858;
	mul.rn.f32 	%f860, %f852, %f859;
	fma.rn.f32 	%f861, %f855, 0f3A2C32E4, 0f3B52E7DB;
	fma.rn.f32 	%f862, %f861, %f855, 0f3C93BB73;
	fma.rn.f32 	%f863, %f862, %f855, 0f3DF6384F;
	mul.rn.f32 	%f864, %f863, %f855;
	fma.rn.f32 	%f865, %f854, 0f3FB8AA3B, %f849;
	mul.f32 	%f866, %f864, 0f40400000;
	sub.f32 	%f867, %f849, %f865;
	fma.rn.f32 	%f868, %f854, 0f3FB8AA3B, %f867;
	fma.rn.f32 	%f869, %f860, 0f3FB8AA3B, %f868;
	fma.rn.f32 	%f870, %f854, 0f32A55E34, %f869;
	fma.rn.f32 	%f871, %f866, %f860, %f870;
	fma.rn.f32 	%f872, %f864, %f854, %f871;
	add.rn.f32 	%f873, %f865, %f872;
	mov.f32 	%f874, 0f40000000;
	mul.rn.f32 	%f875, %f873, %f874;
	cvt.rni.f32.f32 	%f876, %f875;
	sub.f32 	%f877, %f875, %f876;
	neg.f32 	%f878, %f875;
	fma.rn.f32 	%f879, %f873, 0f40000000, %f878;
	neg.f32 	%f880, %f865;
	add.rn.f32 	%f881, %f873, %f880;
	neg.f32 	%f882, %f881;
	add.rn.f32 	%f883, %f872, %f882;
	fma.rn.f32 	%f884, %f883, 0f40000000, %f879;
	add.f32 	%f885, %f877, %f884;
	setp.gt.f32 	%p113, %f876, 0f00000000;
	selp.b32 	%r158, 0, -2097152000, %p113;
	setp.neu.f32 	%p114, %f72, 0f00000000;
	setp.neu.f32 	%p115, %f73, 0f7F800000;
	setp.lt.f32 	%p116, %f875, 0f00000000;
	selp.f32 	%f886, 0f00000000, 0f7F800000, %p116;
	abs.f32 	%f887, %f875;
	setp.gt.f32 	%p117, %f887, 0f43180000;
	cvt.rzi.s32.f32 	%r159, %f876;
	shl.b32 	%r160, %r159, 23;
	sub.s32 	%r161, %r160, %r158;
	mov.b32 	%f888, %r161;
	add.s32 	%r162, %r158, 2130706432;
	mov.b32 	%f889, %r162;
	fma.rn.f32 	%f890, %f885, 0f391FCB8E, 0f3AAF85ED;
	fma.rn.f32 	%f891, %f890, %f885, 0f3C1D9856;
	fma.rn.f32 	%f892, %f891, %f885, 0f3D6357BB;
	fma.rn.f32 	%f893, %f892, %f885, 0f3E75FDEC;
	fma.rn.f32 	%f894, %f893, %f885, 0f3F317218;
	fma.rn.f32 	%f895, %f894, %f885, 0f3F800000;
	mul.f32 	%f896, %f895, %f889;
	mul.f32 	%f897, %f896, %f888;
	selp.f32 	%f1653, %f886, %f897, %p117;
	and.pred  	%p118, %p114, %p115;
	@%p118 bra 	$L__BB1_68;
	add.f32 	%f898, %f72, %f72;
	mov.b32 	%r163, %f898;
	and.b32  	%r164, %r163, 2147483647;
	mov.b32 	%f1653, %r164;
$L__BB1_68:
	ld.param.f32 	%f1638, [_Z10evol_cellsPKfS0_S0_S0_S0_PKhPfPhS4_iiif_param_12];
	add.f32 	%f900, %f71, %f1653;
	sqrt.rn.f32 	%f901, %f900;
	div.rn.f32 	%f902, %f901, %f1638;
	mov.f32 	%f903, 0f3F800000;
	sub.f32 	%f904, %f903, %f902;
	mul.wide.s32 	%rd63, %r6, 4;
	add.s64 	%rd64, %rd1, %rd63;
	ld.global.f32 	%f905, [%rd64];
	mul.f32 	%f78, %f905, %f904;
	ld.global.f32 	%f906, [%rd11];
	setp.leu.f32 	%p119, %f78, %f906;
	@%p119 bra 	$L__BB1_70;
	ld.param.u64 	%rd107, [_Z10evol_cellsPKfS0_S0_S0_S0_PKhPfPhS4_iiif_param_5];
	cvt.s64.s32 	%rd65, %r6;
	st.global.f32 	[%rd12], %f78;
	cvta.to.global.u64 	%rd66, %rd107;
	add.s64 	%rd67, %rd66, %rd65;
	ld.global.u8 	%rs6, [%rd67];
	st.global.u8 	[%rd13], %rs6;
	mov.b16 	%rs7, 1;
	st.global.u8 	[%rd6], %rs7;
$L__BB1_70:
	add.s32 	%r165, %r14, -1;
	setp.eq.s32 	%p120, %r21, %r165;
	@%p120 bra 	$L__BB1_93;
	ld.global.f32 	%f908, [%rd7];
	mul.wide.s32 	%rd68, %r7, 4;
	add.s64 	%rd69, %rd5, %rd68;
	ld.global.f32 	%f909, [%rd69];
	sub.f32 	%f79, %f908, %f909;
	abs.f32 	%f80, %f79;
	setp.eq.f32 	%p121, %f79, 0f3F800000;
	mov.f32 	%f1654, 0f3F800000;
	@%p121 bra 	$L__BB1_76;
	setp.num.f32 	%p122, %f80, %f80;
	@%p122 bra 	$L__BB1_74;
	mov.f32 	%f965, 0f40000000;
	add.rn.f32 	%f1654, %f79, %f965;
	bra.uni 	$L__BB1_76;
$L__BB1_74:
	setp.lt.f32 	%p123, %f80, 0f00800000;
	mul.f32 	%f910, %f80, 0f4B800000;
	selp.f32 	%f911, %f910, %f80, %p123;
	mov.b32 	%r166, %f911;
	add.s32 	%r167, %r166, -1060439283;
	and.b32  	%r168, %r167, -8388608;
	sub.s32 	%r169, %r166, %r168;
	mov.b32 	%f912, %r169;
	cvt.rn.f32.s32 	%f913, %r168;
	selp.f32 	%f914, 0fC1C00000, 0f00000000, %p123;
	fma.rn.f32 	%f915, %f913, 0f34000000, %f914;
	add.f32 	%f916, %f912, 0fBF800000;
	add.f32 	%f917, %f912, 0f3F800000;
	rcp.approx.ftz.f32 	%f918, %f917;
	add.f32 	%f919, %f916, %f916;
	mul.f32 	%f920, %f919, %f918;
	mul.f32 	%f921, %f920, %f920;
	neg.f32 	%f922, %f920;
	sub.f32 	%f923, %f916, %f920;
	add.f32 	%f924, %f923, %f923;
	fma.rn.f32 	%f925, %f922, %f916, %f924;
	mul.rn.f32 	%f926, %f918, %f925;
	fma.rn.f32 	%f927, %f921, 0f3A2C32E4, 0f3B52E7DB;
	fma.rn.f32 	%f928, %f927, %f921, 0f3C93BB73;
	fma.rn.f32 	%f929, %f928, %f921, 0f3DF6384F;
	mul.rn.f32 	%f930, %f929, %f921;
	fma.rn.f32 	%f931, %f920, 0f3FB8AA3B, %f915;
	mul.f32 	%f932, %f930, 0f40400000;
	sub.f32 	%f933, %f915, %f931;
	fma.rn.f32 	%f934, %f920, 0f3FB8AA3B, %f933;
	fma.rn.f32 	%f935, %f926, 0f3FB8AA3B, %f934;
	fma.rn.f32 	%f936, %f920, 0f32A55E34, %f935;
	fma.rn.f32 	%f937, %f932, %f926, %f936;
	fma.rn.f32 	%f938, %f930, %f920, %f937;
	add.rn.f32 	%f939, %f931, %f938;
	mov.f32 	%f940, 0f40000000;
	mul.rn.f32 	%f941, %f939, %f940;
	cvt.rni.f32.f32 	%f942, %f941;
	sub.f32 	%f943, %f941, %f942;
	neg.f32 	%f944, %f941;
	fma.rn.f32 	%f945, %f939, 0f40000000, %f944;
	neg.f32 	%f946, %f931;
	add.rn.f32 	%f947, %f939, %f946;
	neg.f32 	%f948, %f947;
	add.rn.f32 	%f949, %f938, %f948;
	fma.rn.f32 	%f950, %f949, 0f40000000, %f945;
	add.f32 	%f951, %f943, %f950;
	setp.gt.f32 	%p124, %f942, 0f00000000;
	selp.b32 	%r170, 0, -2097152000, %p124;
	setp.neu.f32 	%p125, %f79, 0f00000000;
	setp.neu.f32 	%p126, %f80, 0f7F800000;
	setp.lt.f32 	%p127, %f941, 0f00000000;
	selp.f32 	%f952, 0f00000000, 0f7F800000, %p127;
	abs.f32 	%f953, %f941;
	setp.gt.f32 	%p128, %f953, 0f43180000;
	cvt.rzi.s32.f32 	%r171, %f942;
	shl.b32 	%r172, %r171, 23;
	sub.s32 	%r173, %r172, %r170;
	mov.b32 	%f954, %r173;
	add.s32 	%r174, %r170, 2130706432;
	mov.b32 	%f955, %r174;
	fma.rn.f32 	%f956, %f951, 0f391FCB8E, 0f3AAF85ED;
	fma.rn.f32 	%f957, %f956, %f951, 0f3C1D9856;
	fma.rn.f32 	%f958, %f957, %f951, 0f3D6357BB;
	fma.rn.f32 	%f959, %f958, %f951, 0f3E75FDEC;
	fma.rn.f32 	%f960, %f959, %f951, 0f3F317218;
	fma.rn.f32 	%f961, %f960, %f951, 0f3F800000;
	mul.f32 	%f962, %f961, %f955;
	mul.f32 	%f963, %f962, %f954;
	selp.f32 	%f1654, %f952, %f963, %p128;
	and.pred  	%p129, %p125, %p126;
	@%p129 bra 	$L__BB1_76;
	add.f32 	%f964, %f79, %f79;
	mov.b32 	%r175, %f964;
	and.b32  	%r176, %r175, 2147483647;
	mov.b32 	%f1654, %r176;
$L__BB1_76:
	ld.global.f32 	%f967, [%rd8];
	mul.wide.s32 	%rd70, %r7, 4;
	add.s64 	%rd71, %rd4, %rd70;
	ld.global.f32 	%f968, [%rd71];
	sub.f32 	%f85, %f967, %f968;
	abs.f32 	%f86, %f85;
	setp.eq.f32 	%p130, %f85, 0f3F800000;
	mov.f32 	%f1655, 0f3F800000;
	@%p130 bra 	$L__BB1_81;
	setp.num.f32 	%p131, %f86, %f86;
	@%p131 bra 	$L__BB1_79;
	mov.f32 	%f1024, 0f40000000;
	add.rn.f32 	%f1655, %f85, %f1024;
	bra.uni 	$L__BB1_81;
$L__BB1_79:
	setp.lt.f32 	%p132, %f86, 0f00800000;
	mul.f32 	%f969, %f86, 0f4B800000;
	selp.f32 	%f970, %f969, %f86, %p132;
	mov.b32 	%r177, %f970;
	add.s32 	%r178, %r177, -1060439283;
	and.b32  	%r179, %r178, -8388608;
	sub.s32 	%r180, %r177, %r179;
	mov.b32 	%f971, %r180;
	cvt.rn.f32.s32 	%f972, %r179;
	selp.f32 	%f973, 0fC1C00000, 0f00000000, %p132;
	fma.rn.f32 	%f974, %f972, 0f34000000, %f973;
	add.f32 	%f975, %f971, 0fBF800000;
	add.f32 	%f976, %f971, 0f3F800000;
	rcp.approx.ftz.f32 	%f977, %f976;
	add.f32 	%f978, %f975, %f975;
	mul.f32 	%f979, %f978, %f977;
	mul.f32 	%f980, %f979, %f979;
	neg.f32 	%f981, %f979;
	sub.f32 	%f982, %f975, %f979;
	add.f32 	%f983, %f982, %f982;
	fma.rn.f32 	%f984, %f981, %f975, %f983;
	mul.rn.f32 	%f985, %f977, %f984;
	fma.rn.f32 	%f986, %f980, 0f3A2C32E4, 0f3B52E7DB;
	fma.rn.f32 	%f987, %f986, %f980, 0f3C93BB73;
	fma.rn.f32 	%f988, %f987, %f980, 0f3DF6384F;
	mul.rn.f32 	%f989, %f988, %f980;
	fma.rn.f32 	%f990, %f979, 0f3FB8AA3B, %f974;
	mul.f32 	%f991, %f989, 0f40400000;
	sub.f32 	%f992, %f974, %f990;
	fma.rn.f32 	%f993, %f979, 0f3FB8AA3B, %f992;
	fma.rn.f32 	%f994, %f985, 0f3FB8AA3B, %f993;
	fma.rn.f32 	%f995, %f979, 0f32A55E34, %f994;
	fma.rn.f32 	%f996, %f991, %f985, %f995;
	fma.rn.f32 	%f997, %f989, %f979, %f996;
	add.rn.f32 	%f998, %f990, %f997;
	mov.f32 	%f999, 0f40000000;
	mul.rn.f32 	%f1000, %f998, %f999;
	cvt.rni.f32.f32 	%f1001, %f1000;
	sub.f32 	%f1002, %f1000, %f1001;
	neg.f32 	%f1003, %f1000;
	fma.rn.f32 	%f1004, %f998, 0f40000000, %f1003;
	neg.f32 	%f1005, %f990;
	add.rn.f32 	%f1006, %f998, %f1005;
	neg.f32 	%f1007, %f1006;
	add.rn.f32 	%f1008, %f997, %f1007;
	fma.rn.f32 	%f1009, %f1008, 0f40000000, %f1004;
	add.f32 	%f1010, %f1002, %f1009;
	setp.gt.f32 	%p133, %f1001, 0f00000000;
	selp.b32 	%r181, 0, -2097152000, %p133;
	setp.neu.f32 	%p134, %f85, 0f00000000;
	setp.neu.f32 	%p135, %f86, 0f7F800000;
	setp.lt.f32 	%p136, %f1000, 0f00000000;
	selp.f32 	%f1011, 0f00000000, 0f7F800000, %p136;
	abs.f32 	%f1012, %f1000;
	setp.gt.f32 	%p137, %f1012, 0f43180000;
	cvt.rzi.s32.f32 	%r182, %f1001;
	shl.b32 	%r183, %r182, 23;
	sub.s32 	%r184, %r183, %r181;
	mov.b32 	%f1013, %r184;
	add.s32 	%r185, %r181, 2130706432;
	mov.b32 	%f1014, %r185;
	fma.rn.f32 	%f1015, %f1010, 0f391FCB8E, 0f3AAF85ED;
	fma.rn.f32 	%f1016, %f1015, %f1010, 0f3C1D9856;
	fma.rn.f32 	%f1017, %f1016, %f1010, 0f3D6357BB;
	fma.rn.f32 	%f1018, %f1017, %f1010, 0f3E75FDEC;
	fma.rn.f32 	%f1019, %f1018, %f1010, 0f3F317218;
	fma.rn.f32 	%f1020, %f1019, %f1010, 0f3F800000;
	mul.f32 	%f1021, %f1020, %f1014;
	mul.f32 	%f1022, %f1021, %f1013;
	selp.f32 	%f1655, %f1011, %f1022, %p137;
	and.pred  	%p138, %p134, %p135;
	@%p138 bra 	$L__BB1_81;
	add.f32 	%f1023, %f85, %f85;
	mov.b32 	%r186, %f1023;
	and.b32  	%r187, %r186, 2147483647;
	mov.b32 	%f1655, %r187;
$L__BB1_81:
	add.f32 	%f91, %f1654, %f1655;
	ld.global.f32 	%f1026, [%rd9];
	mul.wide.s32 	%rd72, %r7, 4;
	add.s64 	%rd73, %rd3, %rd72;
	ld.global.f32 	%f1027, [%rd73];
	sub.f32 	%f92, %f1026, %f1027;
	abs.f32 	%f93, %f92;
	setp.eq.f32 	%p139, %f92, 0f3F800000;
	mov.f32 	%f1656, 0f3F800000;
	@%p139 bra 	$L__BB1_86;
	setp.num.f32 	%p140, %f93, %f93;
	@%p140 bra 	$L__BB1_84;
	mov.f32 	%f1083, 0f40000000;
	add.rn.f32 	%f1656, %f92, %f1083;
	bra.uni 	$L__BB1_86;
$L__BB1_84:
	setp.lt.f32 	%p141, %f93, 0f00800000;
	mul.f32 	%f1028, %f93, 0f4B800000;
	selp.f32 	%f1029, %f1028, %f93, %p141;
	mov.b32 	%r188, %f1029;
	add.s32 	%r189, %r188, -1060439283;
	and.b32  	%r190, %r189, -8388608;
	sub.s32 	%r191, %r188, %r190;
	mov.b32 	%f1030, %r191;
	cvt.rn.f32.s32 	%f1031, %r190;
	selp.f32 	%f1032, 0fC1C00000, 0f00000000, %p141;
	fma.rn.f32 	%f1033, %f1031, 0f34000000, %f1032;
	add.f32 	%f1034, %f1030, 0fBF800000;
	add.f32 	%f1035, %f1030, 0f3F800000;
	rcp.approx.ftz.f32 	%f1036, %f1035;
	add.f32 	%f1037, %f1034, %f1034;
	mul.f32 	%f1038, %f1037, %f1036;
	mul.f32 	%f1039, %f1038, %f1038;
	neg.f32 	%f1040, %f1038;
	sub.f32 	%f1041, %f1034, %f1038;
	add.f32 	%f1042, %f1041, %f1041;
	fma.rn.f32 	%f1043, %f1040, %f1034, %f1042;
	mul.rn.f32 	%f1044, %f1036, %f1043;
	fma.rn.f32 	%f1045, %f1039, 0f3A2C32E4, 0f3B52E7DB;
	fma.rn.f32 	%f1046, %f1045, %f1039, 0f3C93BB73;
	fma.rn.f32 	%f1047, %f1046, %f1039, 0f3DF6384F;
	mul.rn.f32 	%f1048, %f1047, %f1039;
	fma.rn.f32 	%f1049, %f1038, 0f3FB8AA3B, %f1033;
	mul.f32 	%f1050, %f1048, 0f40400000;
	sub.f32 	%f1051, %f1033, %f1049;
	fma.rn.f32 	%f1052, %f1038, 0f3FB8AA3B, %f1051;
	fma.rn.f32 	%f1053, %f1044, 0f3FB8AA3B, %f1052;
	fma.rn.f32 	%f1054, %f1038, 0f32A55E34, %f1053;
	fma.rn.f32 	%f1055, %f1050, %f1044, %f1054;
	fma.rn.f32 	%f1056, %f1048, %f1038, %f1055;
	add.rn.f32 	%f1057, %f1049, %f1056;
	mov.f32 	%f1058, 0f40000000;
	mul.rn.f32 	%f1059, %f1057, %f1058;
	cvt.rni.f32.f32 	%f1060, %f1059;
	sub.f32 	%f1061, %f1059, %f1060;
	neg.f32 	%f1062, %f1059;
	fma.rn.f32 	%f1063, %f1057, 0f40000000, %f1062;
	neg.f32 	%f1064, %f1049;
	add.rn.f32 	%f1065, %f1057, %f1064;
	neg.f32 	%f1066, %f1065;
	add.rn.f32 	%f1067, %f1056, %f1066;
	fma.rn.f32 	%f1068, %f1067, 0f40000000, %f1063;
	add.f32 	%f1069, %f1061, %f1068;
	setp.gt.f32 	%p142, %f1060, 0f00000000;
	selp.b32 	%r192, 0, -2097152000, %p142;
	setp.neu.f32 	%p143, %f92, 0f00000000;
	setp.neu.f32 	%p144, %f93, 0f7F800000;
	setp.lt.f32 	%p145, %f1059, 0f00000000;
	selp.f32 	%f1070, 0f00000000, 0f7F800000, %p145;
	abs.f32 	%f1071, %f1059;
	setp.gt.f32 	%p146, %f1071, 0f43180000;
	cvt.rzi.s32.f32 	%r193, %f1060;
	shl.b32 	%r194, %r193, 23;
	sub.s32 	%r195, %r194, %r192;
	mov.b32 	%f1072, %r195;
	add.s32 	%r196, %r192, 2130706432;
	mov.b32 	%f1073, %r196;
	fma.rn.f32 	%f1074, %f1069, 0f391FCB8E, 0f3AAF85ED;
	fma.rn.f32 	%f1075, %f1074, %f1069, 0f3C1D9856;
	fma.rn.f32 	%f1076, %f1075, %f1069, 0f3D6357BB;
	fma.rn.f32 	%f1077, %f1076, %f1069, 0f3E75FDEC;
	fma.rn.f32 	%f1078, %f1077, %f1069, 0f3F317218;
	fma.rn.f32 	%f1079, %f1078, %f1069, 0f3F800000;
	mul.f32 	%f1080, %f1079, %f1073;
	mul.f32 	%f1081, %f1080, %f1072;
	selp.f32 	%f1656, %f1070, %f1081, %p146;
	and.pred  	%p147, %p143, %p144;
	@%p147 bra 	$L__BB1_86;
	add.f32 	%f1082, %f92, %f92;
	mov.b32 	%r197, %f1082;
	and.b32  	%r198, %r197, 2147483647;
	mov.b32 	%f1656, %r198;
$L__BB1_86:
	add.f32 	%f98, %f91, %f1656;
	ld.global.f32 	%f1085, [%rd10];
	mul.wide.s32 	%rd74, %r7, 4;
	add.s64 	%rd75, %rd2, %rd74;
	ld.global.f32 	%f1086, [%rd75];
	sub.f32 	%f99, %f1085, %f1086;
	abs.f32 	%f100, %f99;
	setp.eq.f32 	%p148, %f99, 0f3F800000;
	mov.f32 	%f1657, 0f3F800000;
	@%p148 bra 	$L__BB1_91;
	setp.num.f32 	%p149, %f100, %f100;
	@%p149 bra 	$L__BB1_89;
	mov.f32 	%f1142, 0f40000000;
	add.rn.f32 	%f1657, %f99, %f1142;
	bra.uni 	$L__BB1_91;
$L__BB1_89:
	setp.lt.f32 	%p150, %f100, 0f00800000;
	mul.f32 	%f1087, %f100, 0f4B800000;
	selp.f32 	%f1088, %f1087, %f100, %p150;
	mov.b32 	%r199, %f1088;
	add.s32 	%r200, %r199, -1060439283;
	and.b32  	%r201, %r200, -8388608;
	sub.s32 	%r202, %r199, %r201;
	mov.b32 	%f1089, %r202;
	cvt.rn.f32.s32 	%f1090, %r201;
	selp.f32 	%f1091, 0fC1C00000, 0f00000000, %p150;
	fma.rn.f32 	%f1092, %f1090, 0f34000000, %f1091;
	add.f32 	%f1093, %f1089, 0fBF800000;
	add.f32 	%f1094, %f1089, 0f3F800000;
	rcp.approx.ftz.f32 	%f1095, %f1094;
	add.f32 	%f1096, %f1093, %f1093;
	mul.f32 	%f1097, %f1096, %f1095;
	mul.f32 	%f1098, %f1097, %f1097;
	neg.f32 	%f1099, %f1097;
	sub.f32 	%f1100, %f1093, %f1097;
	add.f32 	%f1101, %f1100, %f1100;
	fma.rn.f32 	%f1102, %f1099, %f1093, %f1101;
	mul.rn.f32 	%f1103, %f1095, %f1102;
	fma.rn.f32 	%f1104, %f1098, 0f3A2C32E4, 0f3B52E7DB;
	fma.rn.f32 	%f1105, %f1104, %f1098, 0f3C93BB73;
	fma.rn.f32 	%f1106, %f1105, %f1098, 0f3DF6384F;
	mul.rn.f32 	%f1107, %f1106, %f1098;
	fma.rn.f32 	%f1108, %f1097, 0f3FB8AA3B, %f1092;
	mul.f32 	%f1109, %f1107, 0f40400000;
	sub.f32 	%f1110, %f1092, %f1108;
	fma.rn.f32 	%f1111, %f1097, 0f3FB8AA3B, %f1110;
	fma.rn.f32 	%f1112, %f1103, 0f3FB8AA3B, %f1111;
	fma.rn.f32 	%f1113, %f1097, 0f32A55E34, %f1112;
	fma.rn.f32 	%f1114, %f1109, %f1103, %f1113;
	fma.rn.f32 	%f1115, %f1107, %f1097, %f1114;
	add.rn.f32 	%f1116, %f1108, %f1115;
	mov.f32 	%f1117, 0f40000000;
	mul.rn.f32 	%f1118, %f1116, %f1117;
	cvt.rni.f32.f32 	%f1119, %f1118;
	sub.f32 	%f1120, %f1118, %f1119;
	neg.f32 	%f1121, %f1118;
	fma.rn.f32 	%f1122, %f1116, 0f40000000, %f1121;
	neg.f32 	%f1123, %f1108;
	add.rn.f32 	%f1124, %f1116, %f1123;
	neg.f32 	%f1125, %f1124;
	add.rn.f32 	%f1126, %f1115, %f1125;
	fma.rn.f32 	%f1127, %f1126, 0f40000000, %f1122;
	add.f32 	%f1128, %f1120, %f1127;
	setp.gt.f32 	%p151, %f1119, 0f00000000;
	selp.b32 	%r203, 0, -2097152000, %p151;
	setp.neu.f32 	%p152, %f99, 0f00000000;
	setp.neu.f32 	%p153, %f100, 0f7F800000;
	setp.lt.f32 	%p154, %f1118, 0f00000000;
	selp.f32 	%f1129, 0f00000000, 0f7F800000, %p154;
	abs.f32 	%f1130, %f1118;
	setp.gt.f32 	%p155, %f1130, 0f43180000;
	cvt.rzi.s32.f32 	%r204, %f1119;
	shl.b32 	%r205, %r204, 23;
	sub.s32 	%r206, %r205, %r203;
	mov.b32 	%f1131, %r206;
	add.s32 	%r207, %r203, 2130706432;
	mov.b32 	%f1132, %r207;
	fma.rn.f32 	%f1133, %f1128, 0f391FCB8E, 0f3AAF85ED;
	fma.rn.f32 	%f1134, %f1133, %f1128, 0f3C1D9856;
	fma.rn.f32 	%f1135, %f1134, %f1128, 0f3D6357BB;
	fma.rn.f32 	%f1136, %f1135, %f1128, 0f3E75FDEC;
	fma.rn.f32 	%f1137, %f1136, %f1128, 0f3F317218;
	fma.rn.f32 	%f1138, %f1137, %f1128, 0f3F800000;
	mul.f32 	%f1139, %f1138, %f1132;
	mul.f32 	%f1140, %f1139, %f1131;
	selp.f32 	%f1657, %f1129, %f1140, %p155;
	and.pred  	%p156, %p152, %p153;
	@%p156 bra 	$L__BB1_91;
	add.f32 	%f1141, %f99, %f99;
	mov.b32 	%r208, %f1141;
	and.b32  	%r209, %r208, 2147483647;
	mov.b32 	%f1657, %r209;
$L__BB1_91:
	ld.param.f32 	%f1639, [_Z10evol_cellsPKfS0_S0_S0_S0_PKhPfPhS4_iiif_param_12];
	add.f32 	%f1143, %f98, %f1657;
	sqrt.rn.f32 	%f1144, %f1143;
	div.rn.f32 	%f1145, %f1144, %f1639;
	mov.f32 	%f1146, 0f3F800000;
	sub.f32 	%f1147, %f1146, %f1145;
	mul.wide.s32 	%rd76, %r7, 4;
	add.s64 	%rd77, %rd1, %rd76;
	ld.global.f32 	%f1148, [%rd77];
	mul.f32 	%f105, %f1148, %f1147;
	ld.global.f32 	%f1149, [%rd11];
	setp.leu.f32 	%p157, %f105, %f1149;
	@%p157 bra 	$L__BB1_93;
	ld.param.u64 	%rd108, [_Z10evol_cellsPKfS0_S0_S0_S0_PKhPfPhS4_iiif_param_5];
	cvt.s64.s32 	%rd78, %r7;
	st.global.f32 	[%rd12], %f105;
	cvta.to.global.u64 	%rd79, %rd108;
	add.s64 	%rd80, %rd79, %rd78;
	ld.global.u8 	%rs8, [%rd80];
	st.global.u8 	[%rd13], %rs8;
	mov.b16 	%rs9, 1;
	st.global.u8 	[%rd6], %rs9;
$L__BB1_93:
	ld.param.u64 	%rd109, [_Z10evol_cellsPKfS0_S0_S0_S0_PKhPfPhS4_iiif_param_5];
	cvta.to.global.u64 	%rd14, %rd109;
	setp.eq.s32 	%p158, %r3, 0;
	@%p158 bra 	$L__BB1_116;
	ld.global.f32 	%f1151, [%rd7];
	mul.wide.s32 	%rd81, %r8, 4;
	add.s64 	%rd82, %rd5, %rd81;
	ld.global.f32 	%f1152, [%rd82];
	sub.f32 	%f106, %f1151, %f1152;
	abs.f32 	%f107, %f106;
	setp.eq.f32 	%p159, %f106, 0f3F800000;
	mov.f32 	%f1658, 0f3F800000;
	@%p159 bra 	$L__BB1_99;
	setp.num.f32 	%p160, %f107, %f107;
	@%p160 bra 	$L__BB1_97;
	mov.f32 	%f1208, 0f40000000;
	add.rn.f32 	%f1658, %f106, %f1208;
	bra.uni 	$L__BB1_99;
$L__BB1_97:
	setp.lt.f32 	%p161, %f107, 0f00800000;
	mul.f32 	%f1153, %f107, 0f4B800000;
	selp.f32 	%f1154, %f1153, %f107, %p161;
	mov.b32 	%r210, %f1154;
	add.s32 	%r211, %r210, -1060439283;
	and.b32  	%r212, %r211, -8388608;
	sub.s32 	%r213, %r210, %r212;
	mov.b32 	%f1155, %r213;
	cvt.rn.f32.s32 	%f1156, %r212;
	selp.f32 	%f1157, 0fC1C00000, 0f00000000, %p161;
	fma.rn.f32 	%f1158, %f1156, 0f34000000, %f1157;
	add.f32 	%f1159, %f1155, 0fBF800000;
	add.f32 	%f1160, %f1155, 0f3F800000;
	rcp.approx.ftz.f32 	%f1161, %f1160;
	add.f32 	%f1162, %f1159, %f1159;
	mul.f32 	%f1163, %f1162, %f1161;
	mul.f32 	%f1164, %f1163, %f1163;
	neg.f32 	%f1165, %f1163;
	sub.f32 	%f1166, %f1159, %f1163;
	add.f32 	%f1167, %f1166, %f1166;
	fma.rn.f32 	%f1168, %f1165, %f1159, %f1167;
	mul.rn.f32 	%f1169, %f1161, %f1168;
	fma.rn.f32 	%f1170, %f1164, 0f3A2C32E4, 0f3B52E7DB;
	fma.rn.f32 	%f1171, %f1170, %f1164, 0f3C93BB73;
	fma.rn.f32 	%f1172, %f1171, %f1164, 0f3DF6384F;
	mul.rn.f32 	%f1173, %f1172, %f1164;
	fma.rn.f32 	%f1174, %f1163, 0f3FB8AA3B, %f1158;
	mul.f32 	%f1175, %f1173, 0f40400000;
	sub.f32 	%f1176, %f1158, %f1174;
	fma.rn.f32 	%f1177, %f1163, 0f3FB8AA3B, %f1176;
	fma.rn.f32 	%f1178, %f1169, 0f3FB8AA3B, %f1177;
	fma.rn.f32 	%f1179, %f1163, 0f32A55E34, %f1178;
	fma.rn.f32 	%f1180, %f1175, %f1169, %f1179;
	fma.rn.f32 	%f1181, %f1173, %f1163, %f1180;
	add.rn.f32 	%f1182, %f1174, %f1181;
	mov.f32 	%f1183, 0f40000000;
	mul.rn.f32 	%f1184, %f1182, %f1183;
	cvt.rni.f32.f32 	%f1185, %f1184;
	sub.f32 	%f1186, %f1184, %f1185;
	neg.f32 	%f1187, %f1184;
	fma.rn.f32 	%f1188, %f1182, 0f40000000, %f1187;
	neg.f32 	%f1189, %f1174;
	add.rn.f32 	%f1190, %f1182, %f1189;
	neg.f32 	%f1191, %f1190;
	add.rn.f32 	%f1192, %f1181, %f1191;
	fma.rn.f32 	%f1193, %f1192, 0f40000000, %f1188;
	add.f32 	%f1194, %f1186, %f1193;
	setp.gt.f32 	%p162, %f1185, 0f00000000;
	selp.b32 	%r214, 0, -2097152000, %p162;
	setp.neu.f32 	%p163, %f106, 0f00000000;
	setp.neu.f32 	%p164, %f107, 0f7F800000;
	setp.lt.f32 	%p165, %f1184, 0f00000000;
	selp.f32 	%f1195, 0f00000000, 0f7F800000, %p165;
	abs.f32 	%f1196, %f1184;
	setp.gt.f32 	%p166, %f1196, 0f43180000;
	cvt.rzi.s32.f32 	%r215, %f1185;
	shl.b32 	%r216, %r215, 23;
	sub.s32 	%r217, %r216, %r214;
	mov.b32 	%f1197, %r217;
	add.s32 	%r218, %r214, 2130706432;
	mov.b32 	%f1198, %r218;
	fma.rn.f32 	%f1199, %f1194, 0f391FCB8E, 0f3AAF85ED;
	fma.rn.f32 	%f1200, %f1199, %f1194, 0f3C1D9856;
	fma.rn.f32 	%f1201, %f1200, %f1194, 0f3D6357BB;
	fma.rn.f32 	%f1202, %f1201, %f1194, 0f3E75FDEC;
	fma.rn.f32 	%f1203, %f1202, %f1194, 0f3F317218;
	fma.rn.f32 	%f1204, %f1203, %f1194, 0f3F800000;
	mul.f32 	%f1205, %f1204, %f1198;
	mul.f32 	%f1206, %f1205, %f1197;
	selp.f32 	%f1658, %f1195, %f1206, %p166;
	and.pred  	%p167, %p163, %p164;
	@%p167 bra 	$L__BB1_99;
	add.f32 	%f1207, %f106, %f106;
	mov.b32 	%r219, %f1207;
	and.b32  	%r220, %r219, 2147483647;
	mov.b32 	%f1658, %r220;
$L__BB1_99:
	ld.global.f32 	%f1210, [%rd8];
	mul.wide.s32 	%rd83, %r8, 4;
	add.s64 	%rd84, %rd4, %rd83;
	ld.global.f32 	%f1211, [%rd84];
	sub.f32 	%f112, %f1210, %f1211;
	abs.f32 	%f113, %f112;
	setp.eq.f32 	%p168, %f112, 0f3F800000;
	mov.f32 	%f1659, 0f3F800000;
	@%p168 bra 	$L__BB1_104;
	setp.num.f32 	%p169, %f113, %f113;
	@%p169 bra 	$L__BB1_102;
	mov.f32 	%f1267, 0f40000000;
	add.rn.f32 	%f1659, %f112, %f1267;
	bra.uni 	$L__BB1_104;
$L__BB1_102:
	setp.lt.f32 	%p170, %f113, 0f00800000;
	mul.f32 	%f1212, %f113, 0f4B800000;
	selp.f32 	%f1213, %f1212, %f113, %p170;
	mov.b32 	%r221, %f1213;
	add.s32 	%r222, %r221, -1060439283;
	and.b32  	%r223, %r222, -8388608;
	sub.s32 	%r224, %r221, %r223;
	mov.b32 	%f1214, %r224;
	cvt.rn.f32.s32 	%f1215, %r223;
	selp.f32 	%f1216, 0fC1C00000, 0f00000000, %p170;
	fma.rn.f32 	%f1217, %f1215, 0f34000000, %f1216;
	add.f32 	%f1218, %f1214, 0fBF800000;
	add.f32 	%f1219, %f1214, 0f3F800000;
	rcp.approx.ftz.f32 	%f1220, %f1219;
	add.f32 	%f1221, %f1218, %f1218;
	mul.f32 	%f1222, %f1221, %f1220;
	mul.f32 	%f1223, %f1222, %f1222;
	neg.f32 	%f1224, %f1222;
	sub.f32 	%f1225, %f1218, %f1222;
	add.f32 	%f1226, %f1225, %f1225;
	fma.rn.f32 	%f1227, %f1224, %f1218, %f1226;
	mul.rn.f32 	%f1228, %f1220, %f1227;
	fma.rn.f32 	%f1229, %f1223, 0f3A2C32E4, 0f3B52E7DB;
	fma.rn.f32 	%f1230, %f1229, %f1223, 0f3C93BB73;
	fma.rn.f32 	%f1231, %f1230, %f1223, 0f3DF6384F;
	mul.rn.f32 	%f1232, %f1231, %f1223;
	fma.rn.f32 	%f1233, %f1222, 0f3FB8AA3B, %f1217;
	mul.f32 	%f1234, %f1232, 0f40400000;
	sub.f32 	%f1235, %f1217, %f1233;
	fma.rn.f32 	%f1236, %f1222, 0f3FB8AA3B, %f1235;
	fma.rn.f32 	%f1237, %f1228, 0f3FB8AA3B, %f1236;
	fma.rn.f32 	%f1238, %f1222, 0f32A55E34, %f1237;
	fma.rn.f32 	%f1239, %f1234, %f1228, %f1238;
	fma.rn.f32 	%f1240, %f1232, %f1222, %f1239;
	add.rn.f32 	%f1241, %f1233, %f1240;
	mov.f32 	%f1242, 0f40000000;
	mul.rn.f32 	%f1243, %f1241, %f1242;
	cvt.rni.f32.f32 	%f1244, %f1243;
	sub.f32 	%f1245, %f1243, %f1244;
	neg.f32 	%f1246, %f1243;
	fma.rn.f32 	%f1247, %f1241, 0f40000000, %f1246;
	neg.f32 	%f1248, %f1233;
	add.rn.f32 	%f1249, %f1241, %f1248;
	neg.f32 	%f1250, %f1249;
	add.rn.f32 	%f1251, %f1240, %f1250;
	fma.rn.f32 	%f1252, %f1251, 0f40000000, %f1247;
	add.f32 	%f1253, %f1245, %f1252;
	setp.gt.f32 	%p171, %f1244, 0f00000000;
	selp.b32 	%r225, 0, -2097152000, %p171;
	setp.neu.f32 	%p172, %f112, 0f00000000;
	setp.neu.f32 	%p173, %f113, 0f7F800000;
	setp.lt.f32 	%p174, %f1243, 0f00000000;
	selp.f32 	%f1254, 0f00000000, 0f7F800000, %p174;
	abs.f32 	%f1255, %f1243;
	setp.gt.f32 	%p175, %f1255, 0f43180000;
	cvt.rzi.s32.f32 	%r226, %f1244;
	shl.b32 	%r227, %r226, 23;
	sub.s32 	%r228, %r227, %r225;
	mov.b32 	%f1256, %r228;
	add.s32 	%r229, %r225, 2130706432;
	mov.b32 	%f1257, %r229;
	fma.rn.f32 	%f1258, %f1253, 0f391FCB8E, 0f3AAF85ED;
	fma.rn.f32 	%f1259, %f1258, %f1253, 0f3C1D9856;
	fma.rn.f32 	%f1260, %f1259, %f1253, 0f3D6357BB;
	fma.rn.f32 	%f1261, %f1260, %f1253, 0f3E75FDEC;
	fma.rn.f32 	%f1262, %f1261, %f1253, 0f3F317218;
	fma.rn.f32 	%f1263, %f1262, %f1253, 0f3F800000;
	mul.f32 	%f1264, %f1263, %f1257;
	mul.f32 	%f1265, %f1264, %f1256;
	selp.f32 	%f1659, %f1254, %f1265, %p175;
	and.pred  	%p176, %p172, %p173;
	@%p176 bra 	$L__BB1_104;
	add.f32 	%f1266, %f112, %f112;
	mov.b32 	%r230, %f1266;
	and.b32  	%r231, %r230, 2147483647;
	mov.b32 	%f1659, %r231;
$L__BB1_104:
	add.f32 	%f118, %f1658, %f1659;
	ld.global.f32 	%f1269, [%rd9];
	mul.wide.s32 	%rd85, %r8, 4;
	add.s64 	%rd86, %rd3, %rd85;
	ld.global.f32 	%f1270, [%rd86];
	sub.f32 	%f119, %f1269, %f1270;
	abs.f32 	%f120, %f119;
	setp.eq.f32 	%p177, %f119, 0f3F800000;
	mov.f32 	%f1660, 0f3F800000;
	@%p177 bra 	$L__BB1_109;
	setp.num.f32 	%p178, %f120, %f120;
	@%p178 bra 	$L__BB1_107;
	mov.f32 	%f1326, 0f40000000;
	add.rn.f32 	%f1660, %f119, %f1326;
	bra.uni 	$L__BB1_109;
$L__BB1_107:
	setp.lt.f32 	%p179, %f120, 0f00800000;
	mul.f32 	%f1271, %f120, 0f4B800000;
	selp.f32 	%f1272, %f1271, %f120, %p179;
	mov.b32 	%r232, %f1272;
	add.s32 	%r233, %r232, -1060439283;
	and.b32  	%r234, %r233, -8388608;
	sub.s32 	%r235, %r232, %r234;
	mov.b32 	%f1273, %r235;
	cvt.rn.f32.s32 	%f1274, %r234;
	selp.f32 	%f1275, 0fC1C00000, 0f00000000, %p179;
	fma.rn.f32 	%f1276, %f1274, 0f34000000, %f1275;
	add.f32 	%f1277, %f1273, 0fBF800000;
	add.f32 	%f1278, %f1273, 0f3F800000;
	rcp.approx.ftz.f32 	%f1279, %f1278;
	add.f32 	%f1280, %f1277, %f1277;
	mul.f32 	%f1281, %f1280, %f1279;
	mul.f32 	%f1282, %f1281, %f1281;
	neg.f32 	%f1283, %f1281;
	sub.f32 	%f1284, %f1277, %f1281;
	add.f32 	%f1285, %f1284, %f1284;
	fma.rn.f32 	%f1286, %f1283, %f1277, %f1285;
	mul.rn.f32 	%f1287, %f1279, %f1286;
	fma.rn.f32 	%f1288, %f1282, 0f3A2C32E4, 0f3B52E7DB;
	fma.rn.f32 	%f1289, %f1288, %f1282, 0f3C93BB73;
	fma.rn.f32 	%f1290, %f1289, %f1282, 0f3DF6384F;
	mul.rn.f32 	%f1291, %f1290, %f1282;
	fma.rn.f32 	%f1292, %f1281, 0f3FB8AA3B, %f1276;
	mul.f32 	%f1293, %f1291, 0f40400000;
	sub.f32 	%f1294, %f1276, %f1292;
	fma.rn.f32 	%f1295, %f1281, 0f3FB8AA3B, %f1294;
	fma.rn.f32 	%f1296, %f1287, 0f3FB8AA3B, %f1295;
	fma.rn.f32 	%f1297, %f1281, 0f32A55E34, %f1296;
	fma.rn.f32 	%f1298, %f1293, %f1287, %f1297;
	fma.rn.f32 	%f1299, %f1291, %f1281, %f1298;
	add.rn.f32 	%f1300, %f1292, %f1299;
	mov.f32 	%f1301, 0f40000000;
	mul.rn.f32 	%f1302, %f1300, %f1301;
	cvt.rni.f32.f32 	%f1303, %f1302;
	sub.f32 	%f1304, %f1302, %f1303;
	neg.f32 	%f1305, %f1302;
	fma.rn.f32 	%f1306, %f1300, 0f40000000, %f1305;
	neg.f32 	%f1307, %f1292;
	add.rn.f32 	%f1308, %f1300, %f1307;
	neg.f32 	%f1309, %f1308;
	add.rn.f32 	%f1310, %f1299, %f1309;
	fma.rn.f32 	%f1311, %f1310, 0f40000000, %f1306;
	add.f32 	%f1312, %f1304, %f1311;
	setp.gt.f32 	%p180, %f1303, 0f00000000;
	selp.b32 	%r236, 0, -2097152000, %p180;
	setp.neu.f32 	%p181, %f119, 0f00000000;
	setp.neu.f32 	%p182, %f120, 0f7F800000;
	setp.lt.f32 	%p183, %f1302, 0f00000000;
	selp.f32 	%f1313, 0f00000000, 0f7F800000, %p183;
	abs.f32 	%f1314, %f1302;
	setp.gt.f32 	%p184, %f1314, 0f43180000;
	cvt.rzi.s32.f32 	%r237, %f1303;
	shl.b32 	%r238, %r237, 23;
	sub.s32 	%r239, %r238, %r236;
	mov.b32 	%f1315, %r239;
	add.s32 	%r240, %r236, 2130706432;
	mov.b32 	%f1316, %r240;
	fma.rn.f32 	%f1317, %f1312, 0f391FCB8E, 0f3AAF85ED;
	fma.rn.f32 	%f1318, %f1317, %f1312, 0f3C1D9856;
	fma.rn.f32 	%f1319, %f1318, %f1312, 0f3D6357BB;
	fma.rn.f32 	%f1320, %f1319, %f1312, 0f3E75FDEC;
	fma.rn.f32 	%f1321, %f1320, %f1312, 0f3F317218;
	fma.rn.f32 	%f1322, %f1321, %f1312, 0f3F800000;
	mul.f32 	%f1323, %f1322, %f1316;
	mul.f32 	%f1324, %f1323, %f1315;
	selp.f32 	%f1660, %f1313, %f1324, %p184;
	and.pred  	%p185, %p181, %p182;
	@%p185 bra 	$L__BB1_109;
	add.f32 	%f1325, %f119, %f119;
	mov.b32 	%r241, %f1325;
	and.b32  	%r242, %r241, 2147483647;
	mov.b32 	%f1660, %r242;
$L__BB1_109:
	add.f32 	%f125, %f118, %f1660;
	ld.global.f32 	%f1328, [%rd10];
	mul.wide.s32 	%rd87, %r8, 4;
	add.s64 	%rd88, %rd2, %rd87;
	ld.global.f32 	%f1329, [%rd88];
	sub.f32 	%f126, %f1328, %f1329;
	abs.f32 	%f127, %f126;
	setp.eq.f32 	%p186, %f126, 0f3F800000;
	mov.f32 	%f1661, 0f3F800000;
	@%p186 bra 	$L__BB1_114;
	setp.num.f32 	%p187, %f127, %f127;
	@%p187 bra 	$L__BB1_112;
	mov.f32 	%f1385, 0f40000000;
	add.rn.f32 	%f1661, %f126, %f1385;
	bra.uni 	$L__BB1_114;
$L__BB1_112:
	setp.lt.f32 	%p188, %f127, 0f00800000;
	mul.f32 	%f1330, %f127, 0f4B800000;
	selp.f32 	%f1331, %f1330, %f127, %p188;
	mov.b32 	%r243, %f1331;
	add.s32 	%r244, %r243, -1060439283;
	and.b32  	%r245, %r244, -8388608;
	sub.s32 	%r246, %r243, %r245;
	mov.b32 	%f1332, %r246;
	cvt.rn.f32.s32 	%f1333, %r245;
	selp.f32 	%f1334, 0fC1C00000, 0f00000000, %p188;
	fma.rn.f32 	%f1335, %f1333, 0f34000000, %f1334;
	add.f32 	%f1336, %f1332, 0fBF800000;
	add.f32 	%f1337, %f1332, 0f3F800000;
	rcp.approx.ftz.f32 	%f1338, %f1337;
	add.f32 	%f1339, %f1336, %f1336;
	mul.f32 	%f1340, %f1339, %f1338;
	mul.f32 	%f1341, %f1340, %f1340;
	neg.f32 	%f1342, %f1340;
	sub.f32 	%f1343, %f1336, %f1340;
	add.f32 	%f1344, %f1343, %f1343;
	fma.rn.f32 	%f1345, %f1342, %f1336, %f1344;
	mul.rn.f32 	%f1346, %f1338, %f1345;
	fma.rn.f32 	%f1347, %f1341, 0f3A2C32E4, 0f3B52E7DB;
	fma.rn.f32 	%f1348, %f1347, %f1341, 0f3C93BB73;
	fma.rn.f32 	%f1349, %f1348, %f1341, 0f3DF6384F;
	mul.rn.f32 	%f1350, %f1349, %f1341;
	fma.rn.f32 	%f1351, %f1340, 0f3FB8AA3B, %f1335;
	mul.f32 	%f1352, %f1350, 0f40400000;
	sub.f32 	%f1353, %f1335, %f1351;
	fma.rn.f32 	%f1354, %f1340, 0f3FB8AA3B, %f1353;
	fma.rn.f32 	%f1355, %f1346, 0f3FB8AA3B, %f1354;
	fma.rn.f32 	%f1356, %f1340, 0f32A55E34, %f1355;
	fma.rn.f32 	%f1357, %f1352, %f1346, %f1356;
	fma.rn.f32 	%f1358, %f1350, %f1340, %f1357;
	add.rn.f32 	%f1359, %f1351, %f1358;
	mov.f32 	%f1360, 0f40000000;
	mul.rn.f32 	%f1361, %f1359, %f1360;
	cvt.rni.f32.f32 	%f1362, %f1361;
	sub.f32 	%f1363, %f1361, %f1362;
	neg.f32 	%f1364, %f1361;
	fma.rn.f32 	%f1365, %f1359, 0f40000000, %f1364;
	neg.f32 	%f1366, %f1351;
	add.rn.f32 	%f1367, %f1359, %f1366;
	neg.f32 	%f1368, %f1367;
	add.rn.f32 	%f1369, %f1358, %f1368;
	fma.rn.f32 	%f1370, %f1369, 0f40000000, %f1365;
	add.f32 	%f1371, %f1363, %f1370;
	setp.gt.f32 	%p189, %f1362, 0f00000000;
	selp.b32 	%r247, 0, -2097152000, %p189;
	setp.neu.f32 	%p190, %f126, 0f00000000;
	setp.neu.f32 	%p191, %f127, 0f7F800000;
	setp.lt.f32 	%p192, %f1361, 0f00000000;
	selp.f32 	%f1372, 0f00000000, 0f7F800000, %p192;
	abs.f32 	%f1373, %f1361;
	setp.gt.f32 	%p193, %f1373, 0f43180000;
	cvt.rzi.s32.f32 	%r248, %f1362;
	shl.b32 	%r249, %r248, 23;
	sub.s32 	%r250, %r249, %r247;
	mov.b32 	%f1374, %r250;
	add.s32 	%r251, %r247, 2130706432;
	mov.b32 	%f1375, %r251;
	fma.rn.f32 	%f1376, %f1371, 0f391FCB8E, 0f3AAF85ED;
	fma.rn.f32 	%f1377, %f1376, %f1371, 0f3C1D9856;
	fma.rn.f32 	%f1378, %f1377, %f1371, 0f3D6357BB;
	fma.rn.f32 	%f1379, %f1378, %f1371, 0f3E75FDEC;
	fma.rn.f32 	%f1380, %f1379, %f1371, 0f3F317218;
	fma.rn.f32 	%f1381, %f1380, %f1371, 0f3F800000;
	mul.f32 	%f1382, %f1381, %f1375;
	mul.f32 	%f1383, %f1382, %f1374;
	selp.f32 	%f1661, %f1372, %f1383, %p193;
	and.pred  	%p194, %p190, %p191;
	@%p194 bra 	$L__BB1_114;
	add.f32 	%f1384, %f126, %f126;
	mov.b32 	%r252, %f1384;
	and.b32  	%r253, %r252, 2147483647;
	mov.b32 	%f1661, %r253;
$L__BB1_114:
	ld.param.f32 	%f1640, [_Z10evol_cellsPKfS0_S0_S0_S0_PKhPfPhS4_iiif_param_12];
	add.f32 	%f1386, %f125, %f1661;
	sqrt.rn.f32 	%f1387, %f1386;
	div.rn.f32 	%f1388, %f1387, %f1640;
	mov.f32 	%f1389, 0f3F800000;
	sub.f32 	%f1390, %f1389, %f1388;
	mul.wide.s32 	%rd89, %r8, 4;
	add.s64 	%rd90, %rd1, %rd89;
	ld.global.f32 	%f1391, [%rd90];
	mul.f32 	%f132, %f1391, %f1390;
	ld.global.f32 	%f1392, [%rd11];
	setp.leu.f32 	%p195, %f132, %f1392;
	@%p195 bra 	$L__BB1_116;
	cvt.s64.s32 	%rd91, %r8;
	st.global.f32 	[%rd12], %f132;
	add.s64 	%rd92, %rd14, %rd91;
	ld.global.u8 	%rs10, [%rd92];
	st.global.u8 	[%rd13], %rs10;
	mov.b16 	%rs11, 1;
	st.global.u8 	[%rd6], %rs11;
$L__BB1_116:
	add.s32 	%r254, %r13, -1;
	setp.eq.s32 	%p196, %r3, %r254;
	@%p196 bra 	$L__BB1_139;
	ld.global.f32 	%f1394, [%rd7];
	mul.wide.s32 	%rd93, %r9, 4;
	add.s64 	%rd94, %rd5, %rd93;
	ld.global.f32 	%f1395, [%rd94];
	sub.f32 	%f133, %f1394, %f1395;
	abs.f32 	%f134, %f133;
	setp.eq.f32 	%p197, %f133, 0f3F800000;
	mov.f32 	%f1662, 0f3F800000;
	@%p197 bra 	$L__BB1_122;
	setp.num.f32 	%p198, %f134, %f134;
	@%p198 bra 	$L__BB1_120;
	mov.f32 	%f1451, 0f40000000;
	add.rn.f32 	%f1662, %f133, %f1451;
	bra.uni 	$L__BB1_122;
$L__BB1_120:
	setp.lt.f32 	%p199, %f134, 0f00800000;
	mul.f32 	%f1396, %f134, 0f4B800000;
	selp.f32 	%f1397, %f1396, %f134, %p199;
	mov.b32 	%r255, %f1397;
	add.s32 	%r256, %r255, -1060439283;
	and.b32  	%r257, %r256, -8388608;
	sub.s32 	%r258, %r255, %r257;
	mov.b32 	%f1398, %r258;
	cvt.rn.f32.s32 	%f1399, %r257;
	selp.f32 	%f1400, 0fC1C00000, 0f00000000, %p199;
	fma.rn.f32 	%f1401, %f1399, 0f34000000, %f1400;
	add.f32 	%f1402, %f1398, 0fBF800000;
	add.f32 	%f1403, %f1398, 0f3F800000;
	rcp.approx.ftz.f32 	%f1404, %f1403;
	add.f32 	%f1405, %f1402, %f1402;
	mul.f32 	%f1406, %f1405, %f1404;
	mul.f32 	%f1407, %f1406, %f1406;
	neg.f32 	%f1408, %f1406;
	sub.f32 	%f1409, %f1402, %f1406;
	add.f32 	%f1410, %f1409, %f1409;
	fma.rn.f32 	%f1411, %f1408, %f1402, %f1410;
	mul.rn.f32 	%f1412, %f1404, %f1411;
	fma.rn.f32 	%f1413, %f1407, 0f3A2C32E4, 0f3B52E7DB;
	fma.rn.f32 	%f1414, %f1413, %f1407, 0f3C93BB73;
	fma.rn.f32 	%f1415, %f1414, %f1407, 0f3DF6384F;
	mul.rn.f32 	%f1416, %f1415, %f1407;
	fma.rn.f32 	%f1417, %f1406, 0f3FB8AA3B, %f1401;
	mul.f32 	%f1418, %f1416, 0f40400000;
	sub.f32 	%f1419, %f1401, %f1417;
	fma.rn.f32 	%f1420, %f1406, 0f3FB8AA3B, %f1419;
	fma.rn.f32 	%f1421, %f1412, 0f3FB8AA3B, %f1420;
	fma.rn.f32 	%f1422, %f1406, 0f32A55E34, %f1421;
	fma.rn.f32 	%f1423, %f1418, %f1412, %f1422;
	fma.rn.f32 	%f1424, %f1416, %f1406, %f1423;
	add.rn.f32 	%f1425, %f1417, %f1424;
	mov.f32 	%f1426, 0f40000000;
	mul.rn.f32 	%f1427, %f1425, %f1426;
	cvt.rni.f32.f32 	%f1428, %f1427;
	sub.f32 	%f1429, %f1427, %f1428;
	neg.f32 	%f1430, %f1427;
	fma.rn.f32 	%f1431, %f1425, 0f40000000, %f1430;
	neg.f32 	%f1432, %f1417;
	add.rn.f32 	%f1433, %f1425, %f1432;
	neg.f32 	%f1434, %f1433;
	add.rn.f32 	%f1435, %f1424, %f1434;
	fma.rn.f32 	%f1436, %f1435, 0f40000000, %f1431;
	add.f32 	%f1437, %f1429, %f1436;
	setp.gt.f32 	%p200, %f1428, 0f00000000;
	selp.b32 	%r259, 0, -2097152000, %p200;
	setp.neu.f32 	%p201, %f133, 0f00000000;
	setp.neu.f32 	%p202, %f134, 0f7F800000;
	setp.lt.f32 	%p203, %f1427, 0f00000000;
	selp.f32 	%f1438, 0f00000000, 0f7F800000, %p203;
	abs.f32 	%f1439, %f1427;
	setp.gt.f32 	%p204, %f1439, 0f43180000;
	cvt.rzi.s32.f32 	%r260, %f1428;
	shl.b32 	%r261, %r260, 23;
	sub.s32 	%r262, %r261, %r259;
	mov.b32 	%f1440, %r262;
	add.s32 	%r263, %r259, 2130706432;
	mov.b32 	%f1441, %r263;
	fma.rn.f32 	%f1442, %f1437, 0f391FCB8E, 0f3AAF85ED;
	fma.rn.f32 	%f1443, %f1442, %f1437, 0f3C1D9856;
	fma.rn.f32 	%f1444, %f1443, %f1437, 0f3D6357BB;
	fma.rn.f32 	%f1445, %f1444, %f1437, 0f3E75FDEC;
	fma.rn.f32 	%f1446, %f1445, %f1437, 0f3F317218;
	fma.rn.f32 	%f1447, %f1446, %f1437, 0f3F800000;
	mul.f32 	%f1448, %f1447, %f1441;
	mul.f32 	%f1449, %f1448, %f1440;
	selp.f32 	%f1662, %f1438, %f1449, %p204;
	and.pred  	%p205, %p201, %p202;
	@%p205 bra 	$L__BB1_122;
	add.f32 	%f1450, %f133, %f133;
	mov.b32 	%r264, %f1450;
	and.b32  	%r265, %r264, 2147483647;
	mov.b32 	%f1662, %r265;
$L__BB1_122:
	ld.global.f32 	%f1453, [%rd8];
	add.s64 	%rd96, %rd4, %rd93;
	ld.global.f32 	%f1454, [%rd96];
	sub.f32 	%f139, %f1453, %f1454;
	abs.f32 	%f140, %f139;
	setp.eq.f32 	%p206, %f139, 0f3F800000;
	mov.f32 	%f1663, 0f3F800000;
	@%p206 bra 	$L__BB1_127;
	setp.num.f32 	%p207, %f140, %f140;
	@%p207 bra 	$L__BB1_125;
	mov.f32 	%f1510, 0f40000000;
	add.rn.f32 	%f1663, %f139, %f1510;
	bra.uni 	$L__BB1_127;
$L__BB1_125:
	setp.lt.f32 	%p208, %f140, 0f00800000;
	mul.f32 	%f1455, %f140, 0f4B800000;
	selp.f32 	%f1456, %f1455, %f140, %p208;
	mov.b32 	%r266, %f1456;
	add.s32 	%r267, %r266, -1060439283;
	and.b32  	%r268, %r267, -8388608;
	sub.s32 	%r269, %r266, %r268;
	mov.b32 	%f1457, %r269;
	cvt.rn.f32.s32 	%f1458, %r268;
	selp.f32 	%f1459, 0fC1C00000, 0f00000000, %p208;
	fma.rn.f32 	%f1460, %f1458, 0f34000000, %f1459;
	add.f32 	%f1461, %f1457, 0fBF800000;
	add.f32 	%f1462, %f1457, 0f3F800000;
	rcp.approx.ftz.f32 	%f1463, %f1462;
	add.f32 	%f1464, %f1461, %f1461;
	mul.f32 	%f1465, %f1464, %f1463;
	mul.f32 	%f1466, %f1465, %f1465;
	neg.f32 	%f1467, %f1465;
	sub.f32 	%f1468, %f1461, %f1465;
	add.f32 	%f1469, %f1468, %f1468;
	fma.rn.f32 	%f1470, %f1467, %f1461, %f1469;
	mul.rn.f32 	%f1471, %f1463, %f1470;
	fma.rn.f32 	%f1472, %f1466, 0f3A2C32E4, 0f3B52E7DB;
	fma.rn.f32 	%f1473, %f1472, %f1466, 0f3C93BB73;
	fma.rn.f32 	%f1474, %f1473, %f1466, 0f3DF6384F;
	mul.rn.f32 	%f1475, %f1474, %f1466;
	fma.rn.f32 	%f1476, %f1465, 0f3FB8AA3B, %f1460;
	mul.f32 	%f1477, %f1475, 0f40400000;
	sub.f32 	%f1478, %f1460, %f1476;
	fma.rn.f32 	%f1479, %f1465, 0f3FB8AA3B, %f1478;
	fma.rn.f32 	%f1480, %f1471, 0f3FB8AA3B, %f1479;
	fma.rn.f32 	%f1481, %f1465, 0f32A55E34, %f1480;
	fma.rn.f32 	%f1482, %f1477, %f1471, %f1481;
	fma.rn.f32 	%f1483, %f1475, %f1465, %f1482;
	add.rn.f32 	%f1484, %f1476, %f1483;
	mov.f32 	%f1485, 0f40000000;
	mul.rn.f32 	%f1486, %f1484, %f1485;
	cvt.rni.f32.f32 	%f1487, %f1486;
	sub.f32 	%f1488, %f1486, %f1487;
	neg.f32 	%f1489, %f1486;
	fma.rn.f32 	%f1490, %f1484, 0f40000000, %f1489;
	neg.f32 	%f1491, %f1476;
	add.rn.f32 	%f1492, %f1484, %f1491;
	neg.f32 	%f1493, %f1492;
	add.rn.f32 	%f1494, %f1483, %f1493;
	fma.rn.f32 	%f1495, %f1494, 0f40000000, %f1490;
	add.f32 	%f1496, %f1488, %f1495;
	setp.gt.f32 	%p209, %f1487, 0f00000000;
	selp.b32 	%r270, 0, -2097152000, %p209;
	setp.neu.f32 	%p210, %f139, 0f00000000;
	setp.neu.f32 	%p211, %f140, 0f7F800000;
	setp.lt.f32 	%p212, %f1486, 0f00000000;
	selp.f32 	%f1497, 0f00000000, 0f7F800000, %p212;
	abs.f32 	%f1498, %f1486;
	setp.gt.f32 	%p213, %f1498, 0f43180000;
	cvt.rzi.s32.f32 	%r271, %f1487;
	shl.b32 	%r272, %r271, 23;
	sub.s32 	%r273, %r272, %r270;
	mov.b32 	%f1499, %r273;
	add.s32 	%r274, %r270, 2130706432;
	mov.b32 	%f1500, %r274;
	fma.rn.f32 	%f1501, %f1496, 0f391FCB8E, 0f3AAF85ED;
	fma.rn.f32 	%f1502, %f1501, %f1496, 0f3C1D9856;
	fma.rn.f32 	%f1503, %f1502, %f1496, 0f3D6357BB;
	fma.rn.f32 	%f1504, %f1503, %f1496, 0f3E75FDEC;
	fma.rn.f32 	%f1505, %f1504, %f1496, 0f3F317218;
	fma.rn.f32 	%f1506, %f1505, %f1496, 0f3F800000;
	mul.f32 	%f1507, %f1506, %f1500;
	mul.f32 	%f1508, %f1507, %f1499;
	selp.f32 	%f1663, %f1497, %f1508, %p213;
	and.pred  	%p214, %p210, %p211;
	@%p214 bra 	$L__BB1_127;
	add.f32 	%f1509, %f139, %f139;
	mov.b32 	%r275, %f1509;
	and.b32  	%r276, %r275, 2147483647;
	mov.b32 	%f1663, %r276;
$L__BB1_127:
	add.f32 	%f145, %f1662, %f1663;
	ld.global.f32 	%f1512, [%rd9];
	add.s64 	%rd98, %rd3, %rd93;
	ld.global.f32 	%f1513, [%rd98];
	sub.f32 	%f146, %f1512, %f1513;
	abs.f32 	%f147, %f146;
	setp.eq.f32 	%p215, %f146, 0f3F800000;
	mov.f32 	%f1664, 0f3F800000;
	@%p215 bra 	$L__BB1_132;
	setp.num.f32 	%p216, %f147, %f147;
	@%p216 bra 	$L__BB1_130;
	mov.f32 	%f1569, 0f40000000;
	add.rn.f32 	%f1664, %f146, %f1569;
	bra.uni 	$L__BB1_132;
$L__BB1_130:
	setp.lt.f32 	%p217, %f147, 0f00800000;
	mul.f32 	%f1514, %f147, 0f4B800000;
	selp.f32 	%f1515, %f1514, %f147, %p217;
	mov.b32 	%r277, %f1515;
	add.s32 	%r278, %r277, -1060439283;
	and.b32  	%r279, %r278, -8388608;
	sub.s32 	%r280, %r277, %r279;
	mov.b32 	%f1516, %r280;
	cvt.rn.f32.s32 	%f1517, %r279;
	selp.f32 	%f1518, 0fC1C00000, 0f00000000, %p217;
	fma.rn.f32 	%f1519, %f1517, 0f34000000, %f1518;
	add.f32 	%f1520, %f1516, 0fBF800000;
	add.f32 	%f1521, %f1516, 0f3F800000;
	rcp.approx.ftz.f32 	%f1522, %f1521;
	add.f32 	%f1523, %f1520, %f1520;
	mul.f32 	%f1524, %f1523, %f1522;
	mul.f32 	%f1525, %f1524, %f1524;
	neg.f32 	%f1526, %f1524;
	sub.f32 	%f1527, %f1520, %f1524;
	add.f32 	%f1528, %f1527, %f1527;
	fma.rn.f32 	%f1529, %f1526, %f1520, %f1528;
	mul.rn.f32 	%f1530, %f1522, %f1529;
	fma.rn.f32 	%f1531, %f1525, 0f3A2C32E4, 0f3B52E7DB;
	fma.rn.f32 	%f1532, %f1531, %f1525, 0f3C93BB73;
	fma.rn.f32 	%f1533, %f1532, %f1525, 0f3DF6384F;
	mul.rn.f32 	%f1534, %f1533, %f1525;
	fma.rn.f32 	%f1535, %f1524, 0f3FB8AA3B, %f1519;
	mul.f32 	%f1536, %f1534, 0f40400000;
	sub.f32 	%f1537, %f1519, %f1535;
	fma.rn.f32 	%f1538, %f1524, 0f3FB8AA3B, %f1537;
	fma.rn.f32 	%f1539, %f1530, 0f3FB8AA3B, %f1538;
	fma.rn.f32 	%f1540, %f1524, 0f32A55E34, %f1539;
	fma.rn.f32 	%f1541, %f1536, %f1530, %f1540;
	fma.rn.f32 	%f1542, %f1534, %f1524, %f1541;
	add.rn.f32 	%f1543, %f1535, %f1542;
	mov.f32 	%f1544, 0f40000000;
	mul.rn.f32 	%f1545, %f1543, %f1544;
	cvt.rni.f32.f32 	%f1546, %f1545;
	sub.f32 	%f1547, %f1545, %f1546;
	neg.f32 	%f1548, %f1545;
	fma.rn.f32 	%f1549, %f1543, 0f40000000, %f1548;
	neg.f32 	%f1550, %f1535;
	add.rn.f32 	%f1551, %f1543, %f1550;
	neg.f32 	%f1552, %f1551;
	add.rn.f32 	%f1553, %f1542, %f1552;
	fma.rn.f32 	%f1554, %f1553, 0f40000000, %f1549;
	add.f32 	%f1555, %f1547, %f1554;
	setp.gt.f32 	%p218, %f1546, 0f00000000;
	selp.b32 	%r281, 0, -2097152000, %p218;
	setp.neu.f32 	%p219, %f146, 0f00000000;
	setp.neu.f32 	%p220, %f147, 0f7F800000;
	setp.lt.f32 	%p221, %f1545, 0f00000000;
	selp.f32 	%f1556, 0f00000000, 0f7F800000, %p221;
	abs.f32 	%f1557, %f1545;
	setp.gt.f32 	%p222, %f1557, 0f43180000;
	cvt.rzi.s32.f32 	%r282, %f1546;
	shl.b32 	%r283, %r282, 23;
	sub.s32 	%r284, %r283, %r281;
	mov.b32 	%f1558, %r284;
	add.s32 	%r285, %r281, 2130706432;
	mov.b32 	%f1559, %r285;
	fma.rn.f32 	%f1560, %f1555, 0f391FCB8E, 0f3AAF85ED;
	fma.rn.f32 	%f1561, %f1560, %f1555, 0f3C1D9856;
	fma.rn.f32 	%f1562, %f1561, %f1555, 0f3D6357BB;
	fma.rn.f32 	%f1563, %f1562, %f1555, 0f3E75FDEC;
	fma.rn.f32 	%f1564, %f1563, %f1555, 0f3F317218;
	fma.rn.f32 	%f1565, %f1564, %f1555, 0f3F800000;
	mul.f32 	%f1566, %f1565, %f1559;
	mul.f32 	%f1567, %f1566, %f1558;
	selp.f32 	%f1664, %f1556, %f1567, %p222;
	and.pred  	%p223, %p219, %p220;
	@%p223 bra 	$L__BB1_132;
	add.f32 	%f1568, %f146, %f146;
	mov.b32 	%r286, %f1568;
	and.b32  	%r287, %r286, 2147483647;
	mov.b32 	%f1664, %r287;
$L__BB1_132:
	add.f32 	%f152, %f145, %f1664;
	ld.global.f32 	%f1571, [%rd10];
	add.s64 	%rd100, %rd2, %rd93;
	ld.global.f32 	%f1572, [%rd100];
	sub.f32 	%f153, %f1571, %f1572;
	abs.f32 	%f154, %f153;
	setp.eq.f32 	%p224, %f153, 0f3F800000;
	mov.f32 	%f1665, 0f3F800000;
	@%p224 bra 	$L__BB1_137;
	setp.num.f32 	%p225, %f154, %f154;
	@%p225 bra 	$L__BB1_135;
	mov.f32 	%f1628, 0f40000000;
	add.rn.f32 	%f1665, %f153, %f1628;
	bra.uni 	$L__BB1_137;
$L__BB1_135:
	setp.lt.f32 	%p226, %f154, 0f00800000;
	mul.f32 	%f1573, %f154, 0f4B800000;
	selp.f32 	%f1574, %f1573, %f154, %p226;
	mov.b32 	%r288, %f1574;
	add.s32 	%r289, %r288, -1060439283;
	and.b32  	%r290, %r289, -8388608;
	sub.s32 	%r291, %r288, %r290;
	mov.b32 	%f1575, %r291;
	cvt.rn.f32.s32 	%f1576, %r290;
	selp.f32 	%f1577, 0fC1C00000, 0f00000000, %p226;
	fma.rn.f32 	%f1578, %f1576, 0f34000000, %f1577;
	add.f32 	%f1579, %f1575, 0fBF800000;
	add.f32 	%f1580, %f1575, 0f3F800000;
	rcp.approx.ftz.f32 	%f1581, %f1580;
	add.f32 	%f1582, %f1579, %f1579;
	mul.f32 	%f1583, %f1582, %f1581;
	mul.f32 	%f1584, %f1583, %f1583;
	neg.f32 	%f1585, %f1583;
	sub.f32 	%f1586, %f1579, %f1583;
	add.f32 	%f1587, %f1586, %f1586;
	fma.rn.f32 	%f1588, %f1585, %f1579, %f1587;
	mul.rn.f32 	%f1589, %f1581, %f1588;
	fma.rn.f32 	%f1590, %f1584, 0f3A2C32E4, 0f3B52E7DB;
	fma.rn.f32 	%f1591, %f1590, %f1584, 0f3C93BB73;
	fma.rn.f32 	%f1592, %f1591, %f1584, 0f3DF6384F;
	mul.rn.f32 	%f1593, %f1592, %f1584;
	fma.rn.f32 	%f1594, %f1583, 0f3FB8AA3B, %f1578;
	mul.f32 	%f1595, %f1593, 0f40400000;
	sub.f32 	%f1596, %f1578, %f1594;
	fma.rn.f32 	%f1597, %f1583, 0f3FB8AA3B, %f1596;
	fma.rn.f32 	%f1598, %f1589, 0f3FB8AA3B, %f1597;
	fma.rn.f32 	%f1599, %f1583, 0f32A55E34, %f1598;
	fma.rn.f32 	%f1600, %f1595, %f1589, %f1599;
	fma.rn.f32 	%f1601, %f1593, %f1583, %f1600;
	add.rn.f32 	%f1602, %f1594, %f1601;
	mov.f32 	%f1603, 0f40000000;
	mul.rn.f32 	%f1604, %f1602, %f1603;
	cvt.rni.f32.f32 	%f1605, %f1604;
	sub.f32 	%f1606, %f1604, %f1605;
	neg.f32 	%f1607, %f1604;
	fma.rn.f32 	%f1608, %f1602, 0f40000000, %f1607;
	neg.f32 	%f1609, %f1594;
	add.rn.f32 	%f1610, %f1602, %f1609;
	neg.f32 	%f1611, %f1610;
	add.rn.f32 	%f1612, %f1601, %f1611;
	fma.rn.f32 	%f1613, %f1612, 0f40000000, %f1608;
	add.f32 	%f1614, %f1606, %f1613;
	setp.gt.f32 	%p227, %f1605, 0f00000000;
	selp.b32 	%r292, 0, -2097152000, %p227;
	setp.neu.f32 	%p228, %f153, 0f00000000;
	setp.neu.f32 	%p229, %f154, 0f7F800000;
	setp.lt.f32 	%p230, %f1604, 0f00000000;
	selp.f32 	%f1615, 0f00000000, 0f7F800000, %p230;
	abs.f32 	%f1616, %f1604;
	setp.gt.f32 	%p231, %f1616, 0f43180000;
	cvt.rzi.s32.f32 	%r293, %f1605;
	shl.b32 	%r294, %r293, 23;
	sub.s32 	%r295, %r294, %r292;
	mov.b32 	%f1617, %r295;
	add.s32 	%r296, %r292, 2130706432;
	mov.b32 	%f1618, %r296;
	fma.rn.f32 	%f1619, %f1614, 0f391FCB8E, 0f3AAF85ED;
	fma.rn.f32 	%f1620, %f1619, %f1614, 0f3C1D9856;
	fma.rn.f32 	%f1621, %f1620, %f1614, 0f3D6357BB;
	fma.rn.f32 	%f1622, %f1621, %f1614, 0f3E75FDEC;
	fma.rn.f32 	%f1623, %f1622, %f1614, 0f3F317218;
	fma.rn.f32 	%f1624, %f1623, %f1614, 0f3F800000;
	mul.f32 	%f1625, %f1624, %f1618;
	mul.f32 	%f1626, %f1625, %f1617;
	selp.f32 	%f1665, %f1615, %f1626, %p231;
	and.pred  	%p232, %p228, %p229;
	@%p232 bra 	$L__BB1_137;
	add.f32 	%f1627, %f153, %f153;
	mov.b32 	%r297, %f1627;
	and.b32  	%r298, %r297, 2147483647;
	mov.b32 	%f1665, %r298;
$L__BB1_137:
	ld.param.f32 	%f1641, [_Z10evol_cellsPKfS0_S0_S0_S0_PKhPfPhS4_iiif_param_12];
	add.f32 	%f1629, %f152, %f1665;
	sqrt.rn.f32 	%f1630, %f1629;
	div.rn.f32 	%f1631, %f1630, %f1641;
	mov.f32 	%f1632, 0f3F800000;
	sub.f32 	%f1633, %f1632, %f1631;
	add.s64 	%rd102, %rd1, %rd93;
	ld.global.f32 	%f1634, [%rd102];
	mul.f32 	%f159, %f1634, %f1633;
	ld.global.f32 	%f1635, [%rd11];
	setp.leu.f32 	%p233, %f159, %f1635;
	@%p233 bra 	$L__BB1_139;
	cvt.s64.s32 	%rd103, %r9;
	st.global.f32 	[%rd12], %f159;
	add.s64 	%rd104, %rd14, %rd103;
	ld.global.u8 	%rs12, [%rd104];
	st.global.u8 	[%rd13], %rs12;
	mov.b16 	%rs13, 1;
	st.global.u8 	[%rd6], %rs13;
$L__BB1_139:
	ret;

}


// ===== COMPILED SASS (sm_100) =====

	.target	sm_100

	.elftype	@"ET_EXEC"


//--------------------- .note.nv.tkinfo           --------------------------
	.section	.note.nv.tkinfo,"",@"SHT_NOTE"
	.sectionflags	@"SHF_NOTE_NV_TKINFO"
	.tkinfo
        /*0018*/ 	.word	0x00000002
        /*0030*/ 	.string	""
        /*0030*/ 	.string	"ptxas"
        /*0030*/ 	.string	"Cuda compilation tools, release 13.0, V13.0.88"
        /*0030*/ 	.string	"Build cuda_13.0.r13.0/compiler.36424714_0"
        /*0030*/ 	.string	"-arch sm_100 -m 64 "



//--------------------- .note.nv.cuinfo           --------------------------
	.section	.note.nv.cuinfo,"",@"SHT_NOTE"
	.sectionflags	@"SHF_NOTE_NV_CUINFO"
        /*0018*/ 	.short	0x0002
        /*001a*/ 	.short	0x0064
        /*001c*/ 	.short	0x0082
	.zero		2


//--------------------- .nv.info                  --------------------------
	.section	.nv.info,"",@"SHT_CUDA_INFO"
	.align	4


	//----- nvinfo : EIATTR_REGCOUNT
	.align		4
        /*0000*/ 	.byte	0x04, 0x2f
        /*0002*/ 	.short	(.L_1 - .L_0)
	.align		4
.L_0:
        /*0004*/ 	.word	index@(_Z15update_old_stepPKfPfPKhPhiii)
        /*0008*/ 	.word	0x0000000c


	//----- nvinfo : EIATTR_FRAME_SIZE
	.align		4
.L_1:
        /*000c*/ 	.byte	0x04, 0x11
        /*000e*/ 	.short	(.L_3 - .L_2)
	.align		4
.L_2:
        /*0010*/ 	.word	index@(_Z15update_old_stepPKfPfPKhPhiii)
        /*0014*/ 	.word	0x00000000


	//----- nvinfo : EIATTR_REGCOUNT
	.align		4
.L_3:
        /*0018*/ 	.byte	0x04, 0x2f
        /*001a*/ 	.short	(.L_5 - .L_4)
	.align		4
.L_4:
        /*001c*/ 	.word	index@(_Z10evol_cellsPKfS0_S0_S0_S0_PKhPfPhS4_iiif)
        /*0020*/ 	.word	0x00000029


	//----- nvinfo : EIATTR_FRAME_SIZE
	.align		4
.L_5:
        /*0024*/ 	.byte	0x04, 0x11
        /*0026*/ 	.short	(.L_7 - .L_6)
	.align		4
.L_6:
        /*0028*/ 	.word	index@($__internal_1_$__cuda_sm3x_div_rn_noftz_f32_slowpath)
        /*002c*/ 	.word	0x00000000


	//----- nvinfo : EIATTR_FRAME_SIZE
	.align		4
.L_7:
        /*0030*/ 	.byte	0x04, 0x11
        /*0032*/ 	.short	(.L_9 - .L_8)
	.align		4
.L_8:
        /*0034*/ 	.word	index@($__internal_0_$__cuda_sm20_sqrt_rn_f32_slowpath)
        /*0038*/ 	.word	0x00000000


	//----- nvinfo : EIATTR_FRAME_SIZE
	.align		4
.L_9:
        /*003c*/ 	.byte	0x04, 0x11
        /*003e*/ 	.short	(.L_11 - .L_10)
	.align		4
.L_10:
        /*0040*/ 	.word	index@(_Z10evol_cellsPKfS0_S0_S0_S0_PKhPfPhS4_iiif)
        /*0044*/ 	.word	0x00000000


	//----- nvinfo : EIATTR_MIN_STACK_SIZE
	.align		4
.L_11:
        /*0048*/ 	.byte	0x04, 0x12
        /*004a*/ 	.short	(.L_13 - .L_12)
	.align		4
.L_12:
        /*004c*/ 	.word	index@(_Z10evol_cellsPKfS0_S0_S0_S0_PKhPfPhS4_iiif)
        /*0050*/ 	.word	0x00000000


	//----- nvinfo : EIATTR_MIN_STACK_SIZE
	.align		4
.L_13:
        /*0054*/ 	.byte	0x04, 0x12
        /*0056*/ 	.short	(.L_15 - .L_14)
	.align		4
.L_14:
        /*0058*/ 	.word	index@(_Z15update_old_stepPKfPfPKhPhiii)
        /*005c*/ 	.word	0x00000000
.L_15:


//--------------------- .nv.compat                --------------------------
	.section	.nv.compat,"",@"SHT_CUDA_COMPAT_INFO"
	.align	4
        /*0000*/ 	.byte	0x02, 0x09, 0x00, 0x00, 0x02, 0x02, 0x01, 0x00, 0x02, 0x05, 0x05, 0x00, 0x03, 0x07, 0x01, 0x01
        /*0010*/ 	.byte	0x02, 0x03, 0x00, 0x00, 0x02, 0x06, 0x01, 0x00, 0x04, 0x0b, 0x08, 0x00, 0x01, 0x00, 0x00, 0x00
        /*0020*/ 	.byte	0x00, 0x00, 0x00, 0x00


//--------------------- .nv.info._Z10evol_cellsPKfS0_S0_S0_S0_PKhPfPhS4_iiif --------------------------
	.section	.nv.info._Z10evol_cellsPKfS0_S0_S0_S0_PKhPfPhS4_iiif,"",@"SHT_CUDA_INFO"
	.sectionflags	@""
	.align	4


	//----- nvinfo : EIATTR_CUDA_API_VERSION
	.align		4
        /*0000*/ 	.byte	0x04, 0x37
        /*0002*/ 	.short	(.L_17 - .L_16)
.L_16:
        /*0004*/ 	.word	0x00000082


	//----- nvinfo : EIATTR_KPARAM_INFO
	.align		4
.L_17:
        /*0008*/ 	.byte	0x04, 0x17
        /*000a*/ 	.short	(.L_19 - .L_18)
.L_18:
        /*000c*/ 	.word	0x00000000
        /*0010*/ 	.short	0x000c
        /*0012*/ 	.short	0x0054
        /*0014*/ 	.byte	0x00, 0xf0, 0x11, 0x00


	//----- nvinfo : EIATTR_KPARAM_INFO
	.align		4
.L_19:
        /*0018*/ 	.byte	0x04, 0x17
        /*001a*/ 	.short	(.L_21 - .L_20)
.L_20:
        /*001c*/ 	.word	0x00000000
        /*0020*/ 	.short	0x000b
        /*0022*/ 	.short	0x0050
        /*0024*/ 	.byte	0x00, 0xf0, 0x11, 0x00


	//----- nvinfo : EIATTR_KPARAM_INFO
	.align		4
.L_21:
        /*0028*/ 	.byte	0x04, 0x17
        /*002a*/ 	.short	(.L_23 - .L_22)
.L_22:
        /*002c*/ 	.word	0x00000000
        /*0030*/ 	.short	0x000a
        /*0032*/ 	.short	0x004c
        /*0034*/ 	.byte	0x00, 0xf0, 0x11, 0x00


	//----- nvinfo : EIATTR_KPARAM_INFO
	.align		4
.L_23:
        /*0038*/ 	.byte	0x04, 0x17
        /*003a*/ 	.short	(.L_25 - .L_24)
.L_24:
        /*003c*/ 	.word	0x00000000
        /*0040*/ 	.short	0x0009
        /*0042*/ 	.short	0x0048
        /*0044*/ 	.byte	0x00, 0xf0, 0x11, 0x00


	//----- nvinfo : EIATTR_KPARAM_INFO
	.align		4
.L_25:
        /*0048*/ 	.byte	0x04, 0x17
        /*004a*/ 	.short	(.L_27 - .L_26)
.L_26:
        /*004c*/ 	.word	0x00000000
        /*0050*/ 	.short	0x0008
        /*0052*/ 	.short	0x0040
        /*0054*/ 	.byte	0x00, 0xf5, 0x21, 0x00


	//----- nvinfo : EIATTR_KPARAM_INFO
	.align		4
.L_27:
        /*0058*/ 	.byte	0x04, 0x17
        /*005a*/ 	.short	(.L_29 - .L_28)
.L_28:
        /*005c*/ 	.word	0x00000000
        /*0060*/ 	.short	0x0007
        /*0062*/ 	.short	0x0038
        /*0064*/ 	.byte	0x00, 0xf5, 0x21, 0x00


	//----- nvinfo : EIATTR_KPARAM_INFO
	.align		4
.L_29:
        /*0068*/ 	.byte	0x04, 0x17
        /*006a*/ 	.short	(.L_31 - .L_30)
.L_30:
        /*006c*/ 	.word	0x00000000
        /*0070*/ 	.short	0x0006
        /*0072*/ 	.short	0x0030
        /*0074*/ 	.byte	0x00, 0xf5, 0x21, 0x00


	//----- nvinfo : EIATTR_KPARAM_INFO
	.align		4
.L_31:
        /*0078*/ 	.byte	0x04, 0x17
        /*007a*/ 	.short	(.L_33 - .L_32)
.L_32:
        /*007c*/ 	.word	0x00000000
        /*0080*/ 	.short	0x0005
        /*0082*/ 	.short	0x0028
        /*0084*/ 	.byte	0x00, 0xf5, 0x21, 0x00


	//----- nvinfo : EIATTR_KPARAM_INFO
	.align		4
.L_33:
        /*0088*/ 	.byte	0x04, 0x17
        /*008a*/ 	.short	(.L_35 - .L_34)
.L_34:
        /*008c*/ 	.word	0x00000000
        /*0090*/ 	.short	0x0004
        /*0092*/ 	.short	0x0020
        /*0094*/ 	.byte	0x00, 0xf5, 0x21, 0x00


	//----- nvinfo : EIATTR_KPARAM_INFO
	.align		4
.L_35:
        /*0098*/ 	.byte	0x04, 0x17
        /*009a*/ 	.short	(.L_37 - .L_36)
.L_36:
        /*009c*/ 	.word	0x00000000
        /*00a0*/ 	.short	0x0003
        /*00a2*/ 	.short	0x0018
        /*00a4*/ 	.byte	0x00, 0xf5, 0x21, 0x00


	//----- nvinfo : EIATTR_KPARAM_INFO
	.align		4
.L_37:
        /*00a8*/ 	.byte	0x04, 0x17
        /*00aa*/ 	.short	(.L_39 - .L_38)
.L_38:
        /*00ac*/ 	.word	0x00000000
        /*00b0*/ 	.short	0x0002
        /*00b2*/ 	.short	0x0010
        /*00b4*/ 	.byte	0x00, 0xf5, 0x21, 0x00


	//----- nvinfo : EIATTR_KPARAM_INFO
	.align		4
.L_39:
        /*00b8*/ 	.byte	0x04, 0x17
        /*00ba*/ 	.short	(.L_41 - .L_40)
.L_40:
        /*00bc*/ 	.word	0x00000000
        /*00c0*/ 	.short	0x0001
        /*00c2*/ 	.short	0x0008
        /*00c4*/ 	.byte	0x00, 0xf5, 0x21, 0x00


	//----- nvinfo : EIATTR_KPARAM_INFO
	.align		4
.L_41:
        /*00c8*/ 	.byte	0x04, 0x17
        /*00ca*/ 	.short	(.L_43 - .L_42)
.L_42:
        /*00cc*/ 	.word	0x00000000
        /*00d0*/ 	.short	0x0000
        /*00d2*/ 	.short	0x0000
        /*00d4*/ 	.byte	0x00, 0xf5, 0x21, 0x00


	//----- nvinfo : EIATTR_SPARSE_MMA_MASK
	.align		4
.L_43:
        /*00d8*/ 	.byte	0x03, 0x50
        /*00da*/ 	.short	0x0000


	//----- nvinfo : EIATTR_MAXREG_COUNT
	.align		4
        /*00dc*/ 	.byte	0x03, 0x1b
        /*00de*/ 	.short	0x00ff


	//----- nvinfo : EIATTR_MERCURY_ISA_VERSION
	.align		4
        /*00e0*/ 	.byte	0x03, 0x5f
        /*00e2*/ 	.short	0x0101


	//----- nvinfo : EIATTR_VRC_CTA_INIT_COUNT
	.align		4
        /*00e4*/ 	.byte	0x02, 0x4a
	.zero		1
	.zero		1


	//----- nvinfo : EIATTR_EXIT_INSTR_OFFSETS
	.align		4
        /*00e8*/ 	.byte	0x04, 0x1c
        /*00ea*/ 	.short	(.L_45 - .L_44)


	//   ....[0]....
.L_44:
        /*00ec*/ 	.word	0x00000120


	//   ....[1]....
        /*00f0*/ 	.word	0x00007120


	//   ....[2]....
        /*00f4*/ 	.word	0x00008650


	//   ....[3]....
        /*00f8*/ 	.word	0x000086e0


	//----- nvinfo : EIATTR_CRS_STACK_SIZE
	.align		4
.L_45:
        /*00fc*/ 	.byte	0x04, 0x1e
        /*00fe*/ 	.short	(.L_47 - .L_46)
.L_46:
        /*0100*/ 	.word	0x00000000


	//----- nvinfo : EIATTR_CBANK_PARAM_SIZE
	.align		4
.L_47:
        /*0104*/ 	.byte	0x03, 0x19
        /*0106*/ 	.short	0x0058


	//----- nvinfo : EIATTR_PARAM_CBANK
	.align		4
        /*0108*/ 	.byte	0x04, 0x0a
        /*010a*/ 	.short	(.L_49 - .L_48)
	.align		4
.L_48:
        /*010c*/ 	.word	index@(.nv.constant0._Z10evol_cellsPKfS0_S0_S0_S0_PKhPfPhS4_iiif)
        /*0110*/ 	.short	0x0380
        /*0112*/ 	.short	0x0058


	//----- nvinfo : EIATTR_SW_WAR
	.align		4
.L_49:
        /*0114*/ 	.byte	0x04, 0x36
        /*0116*/ 	.short	(.L_51 - .L_50)
.L_50:
        /*0118*/ 	.word	0x00000008
.L_51:


//--------------------- .nv.info._Z15update_old_stepPKfPfPKhPhiii --------------------------
	.section	.nv.info._Z15update_old_stepPKfPfPKhPhiii,"",@"SHT_CUDA_INFO"
	.sectionflags	@""
	.align	4


	//----- nvinfo : EIATTR_CUDA_API_VERSION
	.align		4
        /*0000*/ 	.byte	0x04, 0x37
        /*0002*/ 	.short	(.L_53 - .L_52)
.L_52:
        /*0004*/ 	.word	0x00000082


	//----- nvinfo : EIATTR_KPARAM_INFO
	.align		4
.L_53:
        /*0008*/ 	.byte	0x04, 0x17
        /*000a*/ 	.short	(.L_55 - .L_54)
.L_54:
        /*000c*/ 	.word	0x00000000
        /*0010*/ 	.short	0x0006
        /*0012*/ 	.short	0x0028
        /*0014*/ 	.byte	0x00, 0xf0, 0x11, 0x00


	//----- nvinfo : EIATTR_KPARAM_INFO
	.align		4
.L_55:
        /*0018*/ 	.byte	0x04, 0x17
        /*001a*/ 	.short	(.L_57 - .L_56)
.L_56:
        /*001c*/ 	.word	0x00000000
        /*0020*/ 	.short	0x0005
        /*0022*/ 	.short	0x0024
        /*0024*/ 	.byte	0x00, 0xf0, 0x11, 0x00


	//----- nvinfo : EIATTR_KPARAM_INFO
	.align		4
.L_57:
        /*0028*/ 	.byte	0x04, 0x17
        /*002a*/ 	.short	(.L_59 - .L_58)
.L_58:
        /*002c*/ 	.word	0x00000000
        /*0030*/ 	.short	0x0004
        /*0032*/ 	.short	0x0020
        /*0034*/ 	.byte	0x00, 0xf0, 0x11, 0x00


	//----- nvinfo : EIATTR_KPARAM_INFO
	.align		4
.L_59:
        /*0038*/ 	.byte	0x04, 0x17
        /*003a*/ 	.short	(.L_61 - .L_60)
.L_60:
        /*003c*/ 	.word	0x00000000
        /*0040*/ 	.short	0x0003
        /*0042*/ 	.short	0x0018
        /*0044*/ 	.byte	0x00, 0xf5, 0x21, 0x00


	//----- nvinfo : EIATTR_KPARAM_INFO
	.align		4
.L_61:
        /*0048*/ 	.byte	0x04, 0x17
        /*004a*/ 	.short	(.L_63 - .L_62)
.L_62:
        /*004c*/ 	.word	0x00000000
        /*0050*/ 	.short	0x0002
        /*0052*/ 	.short	0x0010
        /*0054*/ 	.byte	0x00, 0xf5, 0x21, 0x00


	//----- nvinfo : EIATTR_KPARAM_INFO
	.align		4
.L_63:
        /*0058*/ 	.byte	0x04, 0x17
        /*005a*/ 	.short	(.L_65 - .L_64)
.L_64:
        /*005c*/ 	.word	0x00000000
        /*0060*/ 	.short	0x0001
        /*0062*/ 	.short	0x0008
        /*0064*/ 	.byte	0x00, 0xf5, 0x21, 0x00


	//----- nvinfo : EIATTR_KPARAM_INFO
	.align		4
.L_65:
        /*0068*/ 	.byte	0x04, 0x17
        /*006a*/ 	.short	(.L_67 - .L_66)
.L_66:
        /*006c*/ 	.word	0x00000000
        /*0070*/ 	.short	0x0000
        /*0072*/ 	.short	0x0000
        /*0074*/ 	.byte	0x00, 0xf5, 0x21, 0x00


	//----- nvinfo : EIATTR_SPARSE_MMA_MASK
	.align		4
.L_67:
        /*0078*/ 	.byte	0x03, 0x50
        /*007a*/ 	.short	0x0000


	//----- nvinfo : EIATTR_MAXREG_COUNT
	.align		4
        /*007c*/ 	.byte	0x03, 0x1b
        /*007e*/ 	.short	0x00ff


	//----- nvinfo : EIATTR_MERCURY_ISA_VERSION
	.align		4
        /*0080*/ 	.byte	0x03, 0x5f
        /*0082*/ 	.short	0x0101


	//----- nvinfo : EIATTR_VRC_CTA_INIT_COUNT
	.align		4
        /*0084*/ 	.byte	0x02, 0x4a
	.zero		1
	.zero		1


	//----- nvinfo : EIATTR_EXIT_INSTR_OFFSETS
	.align		4
        /*0088*/ 	.byte	0x04, 0x1c
        /*008a*/ 	.short	(.L_69 - .L_68)


	//   ....[0]....
.L_68:
        /*008c*/ 	.word	0x00000120


	//   ....[1]....
        /*0090*/ 	.word	0x00000180


	//   ....[2]....
        /*0094*/ 	.word	0x00000270


	//----- nvinfo : EIATTR_CBANK_PARAM_SIZE
	.align		4
.L_69:
        /*0098*/ 	.byte	0x03, 0x19
        /*009a*/ 	.short	0x002c


	//----- nvinfo : EIATTR_PARAM_CBANK
	.align		4
        /*009c*/ 	.byte	0x04, 0x0a
        /*009e*/ 	.short	(.L_71 - .L_70)
	.align		4
.L_70:
        /*00a0*/ 	.word	index@(.nv.constant0._Z15update_old_stepPKfPfPKhPhiii)
        /*00a4*/ 	.short	0x0380
        /*00a6*/ 	.short	0x002c


	//----- nvinfo : EIATTR_SW_WAR
	.align		4
.L_71:
        /*00a8*/ 	.byte	0x04, 0x36
        /*00aa*/ 	.short	(.L_73 - .L_72)
.L_72:
        /*00ac*/ 	.word	0x00000008
.L_73:


//--------------------- .nv.callgraph             --------------------------
	.section	.nv.callgraph,"",@"SHT_CUDA_CALLGRAPH"
	.align	4
	.sectionentsize	8
	.align		4
        /*0000*/ 	.word	0x00000000
	.align		4
        /*0004*/ 	.word	0xffffffff
	.align		4
        /*0008*/ 	.word	0x00000000
	.align		4
        /*000c*/ 	.word	0xfffffffe
	.align		4
        /*0010*/ 	.word	0x00000000
	.align		4
        /*0014*/ 	.word	0xfffffffd
	.align		4
        /*0018*/ 	.word	0x00000000
	.align		4
        /*001c*/ 	.word	0xfffffffc


//--------------------- .text._Z10evol_cellsPKfS0_S0_S0_S0_PKhPfPhS4_iiif --------------------------
	.section	.text._Z10evol_cellsPKfS0_S0_S0_S0_PKhPfPhS4_iiif,"ax",@progbits
	.align	128
        .global         _Z10evol_cellsPKfS0_S0_S0_S0_PKhPfPhS4_iiif
        .type           _Z10evol_cellsPKfS0_S0_S0_S0_PKhPfPhS4_iiif,@function
        .size           _Z10evol_cellsPKfS0_S0_S0_S0_PKhPfPhS4_iiif,(.L_x_103 - _Z10evol_cellsPKfS0_S0_S0_S0_PKhPfPhS4_iiif)
        .other          _Z10evol_cellsPKfS0_S0_S0_S0_PKhPfPhS4_iiif,@"STO_CUDA_ENTRY STV_DEFAULT"
_Z10evol_cellsPKfS0_S0_S0_S0_PKhPfPhS4_iiif:
.text._Z10evol_cellsPKfS0_S0_S0_S0_PKhPfPhS4_iiif:
[----:B------:R-:W-:Y:S01]  /*0000*/  LDC R1, c[0x0][0x37c] ;  /* 0x0000df00ff017b82 */ /* 0x000fe20000000800 */
[----:B------:R-:W0:Y:S01]  /*0010*/  S2R R29, SR_CTAID.Y ;  /* 0x00000000001d7919 */ /* 0x000e220000002600 */
[----:B------:R-:W1:Y:S06]  /*0020*/  LDCU UR4, c[0x0][0x360] ;  /* 0x00006c00ff0477ac */ /* 0x000e6c0008000800 */
[----:B------:R-:W2:Y:S01]  /*0030*/  LDC.64 R30, c[0x0][0x3c8] ;  /* 0x0000f200ff1e7b82 */ /* 0x000ea20000000a00 */
[----:B------:R-:W0:Y:S01]  /*0040*/  S2R R2, SR_TID.Y ;  /* 0x0000000000027919 */ /* 0x000e220000002200 */
[----:B------:R-:W0:Y:S01]  /*0050*/  LDCU UR5, c[0x0][0x364] ;  /* 0x00006c80ff0577ac */ /* 0x000e220008000800 */
[----:B------:R-:W1:Y:S01]  /*0060*/  S2R R35, SR_CTAID.X ;  /* 0x0000000000237919 */ /* 0x000e620000002500 */
[----:B------:R-:W3:Y:S01]  /*0070*/  LDCU UR6, c[0x0][0x368] ;  /* 0x00006d00ff0677ac */ /* 0x000ee20008000800 */
[----:B------:R-:W1:Y:S01]  /*0080*/  S2R R0, SR_TID.X ;  /* 0x0000000000007919 */ /* 0x000e620000002100 */
[----:B------:R-:W4:Y:S01]  /*0090*/  LDCU UR7, c[0x0][0x3d0] ;  /* 0x00007a00ff0777ac */ /* 0x000f220008000800 */
[----:B------:R-:W3:Y:S01]  /*00a0*/  S2R R24, SR_CTAID.Z ;  /* 0x0000000000187919 */ /* 0x000ee20000002700 */
[----:B------:R-:W3:Y:S01]  /*00b0*/  S2R R3, SR_TID.Z ;  /* 0x0000000000037919 */ /* 0x000ee20000002300 */
[----:B0-----:R-:W-:-:S05]  /*00c0*/  IMAD R29, R29, UR5, R2 ;  /* 0x000000051d1d7c24 */ /* 0x001fca000f8e0202 */
[----:B--2---:R-:W-:Y:S01]  /*00d0*/  ISETP.GE.U32.AND P0, PT, R29, R31, PT ;  /* 0x0000001f1d00720c */ /* 0x004fe20003f06070 */
[----:B-1----:R-:W-:-:S05]  /*00e0*/  IMAD R35, R35, UR4, R0 ;  /* 0x0000000423237c24 */ /* 0x002fca000f8e0200 */
[----:B------:R-:W-:Y:S01]  /*00f0*/  ISETP.GE.U32.OR P0, PT, R35, R30, P0 ;  /* 0x0000001e2300720c */ /* 0x000fe20000706470 */
[----:B---3--:R-:W-:-:S05]  /*0100*/  IMAD R24, R24, UR6, R3 ;  /* 0x0000000618187c24 */ /* 0x008fca000f8e0203 */
[----:B----4-:R-:W-:-:S13]  /*0110*/  ISETP.GE.U32.OR P0, PT, R24, UR7, P0 ;  /* 0x0000000718007c0c */ /* 0x010fda0008706470 */
[----:B------:R-:W-:Y:S05]  /*0120*/  @P0 EXIT ;  /* 0x000000000000094d */ /* 0x000fea0003800000 */
[----:B------:R-:W0:Y:S01]  /*0130*/  LDCU.64 UR4, c[0x0][0x3c0] ;  /* 0x00007800ff0477ac */ /* 0x000e220008000a00 */
[-C--:B------:R-:W-:Y:S01]  /*0140*/  IMAD R13, R31, R30.reuse, RZ ;  /* 0x0000001e1f0d7224 */ /* 0x080fe200078e02ff */
[----:B------:R-:W1:Y:S01]  /*0150*/  LDC.64 R8, c[0x0][0x3a0] ;  /* 0x0000e800ff087b82 */ /* 0x000e620000000a00 */
[CC--:B------:R-:W-:Y:S01]  /*0160*/  IMAD R25, R29.reuse, R30.reuse, R35 ;  /* 0x0000001e1d197224 */ /* 0x0c0fe200078e0223 */
[----:B------:R-:W2:Y:S01]  /*0170*/  LDCU.64 UR6, c[0x0][0x358] ;  /* 0x00006b00ff0677ac */ /* 0x000ea20008000a00 */
[----:B------:R-:W-:Y:S01]  /*0180*/  IMAD R12, R29, R30, -R30 ;  /* 0x0000001e1d0c7224 */ /* 0x000fe200078e0a1e */
[----:B------:R-:W-:Y:S01]  /*0190*/  BSSY.RECONVERGENT B2, `(.L_x_0) ;  /* 0x0000175000027945 */ /* 0x000fe20003800200 */
[CC--:B------:R-:W-:Y:S01]  /*01a0*/  IMAD R33, R24.reuse, R13.reuse, R25 ;  /* 0x0000000d18217224 */ /* 0x0c0fe200078e0219 */
[----:B------:R-:W3:Y:S01]  /*01b0*/  LDCU.64 UR8, c[0x0][0x3b8] ;  /* 0x00007700ff0877ac */ /* 0x000ee20008000a00 */
[----:B------:R-:W-:Y:S01]  /*01c0*/  IMAD R14, R24, R13, -R13 ;  /* 0x0000000d180e7224 */ /* 0x000fe200078e0a0d */
[----:B------:R-:W4:Y:S01]  /*01d0*/  LDC.64 R10, c[0x0][0x3b0] ;  /* 0x0000ec00ff0a7b82 */ /* 0x000f220000000a00 */
[----:B------:R-:W-:-:S02]  /*01e0*/  IADD3 R12, PT, PT, R35, R12, RZ ;  /* 0x0000000c230c7210 */ /* 0x000fc40007ffe0ff */
[----:B------:R-:W-:Y:S02]  /*01f0*/  IADD3 R28, PT, PT, R13, R33, RZ ;  /* 0x000000210d1c7210 */ /* 0x000fe40007ffe0ff */
[----:B------:R-:W-:Y:S01]  /*0200*/  IADD3 R25, PT, PT, R25, R14, RZ ;  /* 0x0000000e19197210 */ /* 0x000fe20007ffe0ff */
[----:B------:R-:W-:Y:S01]  /*0210*/  IMAD R31, R24, R13, R12 ;  /* 0x0000000d181f7224 */ /* 0x000fe200078e020c */
[C---:B------:R-:W-:Y:S01]  /*0220*/  IADD3 R30, PT, PT, R33.reuse, R30, RZ ;  /* 0x0000001e211e7210 */ /* 0x040fe20007ffe0ff */
[----:B------:R-:W5:Y:S01]  /*0230*/  LDC.64 R22, c[0x0][0x380] ;  /* 0x0000e000ff167b82 */ /* 0x000f620000000a00 */
[C---:B0-----:R-:W-:Y:S02]  /*0240*/  IADD3 R4, P0, PT, R33.reuse, UR4, RZ ;  /* 0x0000000421047c10 */ /* 0x041fe4000ff1e0ff */
[----:B------:R-:W-:Y:S02]  /*0250*/  IADD3 R32, PT, PT, R33, 0x1, RZ ;  /* 0x0000000121207810 */ /* 0x000fe40007ffe0ff */
[----:B------:R-:W-:-:S03]  /*0260*/  IADD3.X R5, PT, PT, RZ, UR5, RZ, P0, !PT ;  /* 0x00000005ff057c10 */ /* 0x000fc600087fe4ff */
[----:B------:R-:W0:Y:S01]  /*0270*/  LDC.64 R26, c[0x0][0x388] ;  /* 0x0000e200ff1a7b82 */ /* 0x000e220000000a00 */
[C---:B---3--:R-:W-:Y:S01]  /*0280*/  IADD3 R6, P0, PT, R33.reuse, UR8, RZ ;  /* 0x0000000821067c10 */ /* 0x048fe2000ff1e0ff */
[----:B--2---:R2:W-:Y:S01]  /*0290*/  STG.E.U8 desc[UR6][R4.64], RZ ;  /* 0x000000ff04007986 */ /* 0x0045e2000c101106 */
[----:B-1----:R-:W-:Y:S02]  /*02a0*/  IMAD.WIDE.U32 R8, R33, 0x4, R8 ;  /* 0x0000000421087825 */ /* 0x002fe400078e0008 */
[----:B------:R-:W-:Y:S02]  /*02b0*/  IADD3.X R7, PT, PT, RZ, UR9, RZ, P0, !PT ;  /* 0x00000009ff077c10 */ /* 0x000fe400087fe4ff */
[----:B------:R-:W-:Y:S01]  /*02c0*/  ISETP.NE.AND P0, PT, R35, RZ, PT ;  /* 0x000000ff2300720c */ /* 0x000fe20003f05270 */
[----:B------:R-:W1:Y:S01]  /*02d0*/  LDC.64 R2, c[0x0][0x390] ;  /* 0x0000e400ff027b82 */ /* 0x000e620000000a00 */
[----:B----4-:R-:W-:-:S07]  /*02e0*/  IMAD.WIDE.U32 R10, R33, 0x4, R10 ;  /* 0x00000004210a7825 */ /* 0x010fce00078e000a */
[----:B------:R-:W3:Y:S01]  /*02f0*/  LDC.64 R20, c[0x0][0x398] ;  /* 0x0000e600ff147b82 */ /* 0x000ee20000000a00 */
[----:B-----5:R-:W-:-:S07]  /*0300*/  IMAD.WIDE.U32 R12, R33, 0x4, R22 ;  /* 0x00000004210c7825 */ /* 0x020fce00078e0016 */
[----:B------:R-:W4:Y:S01]  /*0310*/  LDC R0, c[0x0][0x3d4] ;  /* 0x0000f500ff007b82 */ /* 0x000f220000000800 */
[----:B0-----:R-:W-:-:S04]  /*0320*/  IMAD.WIDE.U32 R14, R33, 0x4, R26 ;  /* 0x00000004210e7825 */ /* 0x001fc800078e001a */
[----:B-1----:R-:W-:-:S04]  /*0330*/  IMAD.WIDE.U32 R16, R33, 0x4, R2 ;  /* 0x0000000421107825 */ /* 0x002fc800078e0002 */
[----:B---3--:R-:W-:Y:S01]  /*0340*/  IMAD.WIDE.U32 R18, R33, 0x4, R20 ;  /* 0x0000000421127825 */ /* 0x008fe200078e0014 */
[----:B--2---:R-:W-:Y:S06]  /*0350*/  @!P0 BRA `(.L_x_1) ;  /* 0x0000001400608947 */ /* 0x004fec0003800000 */
[----:B------:R-:W-:Y:S01]  /*0360*/  IADD3 R33, PT, PT, R33, -0x1, RZ ;  /* 0xffffffff21217810 */ /* 0x000fe20007ffe0ff */
[----:B------:R-:W2:Y:S04]  /*0370*/  LDG.E R38, desc[UR6][R12.64] ;  /* 0x000000060c267981 */ /* 0x000ea8000c1e1900 */
[C---:B------:R-:W-:Y:S01]  /*0380*/  IMAD.WIDE R22, R33.reuse, 0x4, R22 ;  /* 0x0000000421167825 */ /* 0x040fe200078e0216 */
[----:B------:R-:W3:Y:S03]  /*0390*/  LDG.E R34, desc[UR6][R14.64] ;  /* 0x000000060e227981 */ /* 0x000ee6000c1e1900 */
[C---:B------:R-:W-:Y:S02]  /*03a0*/  IMAD.WIDE R26, R33.reuse, 0x4, R26 ;  /* 0x00000004211a7825 */ /* 0x040fe400078e021a */
[----:B------:R-:W2:Y:S02]  /*03b0*/  LDG.E R23, desc[UR6][R22.64] ;  /* 0x0000000616177981 */ /* 0x000ea4000c1e1900 */
[----:B------:R-:W-:-:S02]  /*03c0*/  IMAD.WIDE R2, R33, 0x4, R2 ;  /* 0x0000000421027825 */ /* 0x000fc400078e0202 */
[----:B------:R-:W3:Y:S02]  /*03d0*/  LDG.E R27, desc[UR6][R26.64] ;  /* 0x000000061a1b7981 */ /* 0x000ee4000c1e1900 */
[----:B------:R-:W-:Y:S02]  /*03e0*/  IMAD.WIDE R36, R33, 0x4, R20 ;  /* 0x0000000421247825 */ /* 0x000fe400078e0214 */
[----:B------:R-:W5:Y:S04]  /*03f0*/  LDG.E R2, desc[UR6][R2.64] ;  /* 0x0000000602027981 */ /* 0x000f68000c1e1900 */
[----:B------:R-:W4:Y:S04]  /*0400*/  LDG.E R37, desc[UR6][R36.64] ;  /* 0x0000000624257981 */ /* 0x000f28000c1e1900 */
[----:B------:R-:W5:Y:S04]  /*0410*/  LDG.E R21, desc[UR6][R16.64] ;  /* 0x0000000610157981 */ /* 0x000f68000c1e1900 */
[----:B------:R-:W4:Y:S01]  /*0420*/  LDG.E R20, desc[UR6][R18.64] ;  /* 0x0000000612147981 */ /* 0x000f22000c1e1900 */
[----:B------:R-:W-:Y:S01]  /*0430*/  BSSY.RECONVERGENT B0, `(.L_x_2) ;  /* 0x000004c000007945 */ /* 0x000fe20003800200 */
[----:B--2---:R-:W-:-:S05]  /*0440*/  FADD R38, R38, -R23 ;  /* 0x8000001726267221 */ /* 0x004fca0000000000 */
[----:B------:R-:W-:Y:S01]  /*0450*/  FSETP.NEU.AND P0, PT, R38, 1, PT ;  /* 0x3f8000002600780b */ /* 0x000fe20003f0d000 */
[----:B---3--:R-:W-:-:S05]  /*0460*/  FADD R34, R34, -R27 ;  /* 0x8000001b22227221 */ /* 0x008fca0000000000 */
[----:B------:R-:W-:Y:S01]  /*0470*/  FSETP.NEU.AND P3, PT, R34, 1, PT ;  /* 0x3f8000002200780b */ /* 0x000fe20003f6d000 */
[----:B-----5:R-:W-:Y:S01]  /*0480*/  FADD R21, R21, -R2 ;  /* 0x8000000215157221 */ /* 0x020fe20000000000 */
[----:B------:R-:W-:Y:S02]  /*0490*/  HFMA2 R2, -RZ, RZ, 1.875, 0 ;  /* 0x3f800000ff027431 */ /* 0x000fe400000001ff */
[----:B----4-:R-:W-:Y:S02]  /*04a0*/  FADD R20, R20, -R37 ;  /* 0x8000002514147221 */ /* 0x010fe40000000000 */
[----:B------:R-:W-:-:S03]  /*04b0*/  FSETP.NEU.AND P2, PT, R21, 1, PT ;  /* 0x3f8000001500780b */ /* 0x000fc60003f4d000 */
[----:B------:R-:W-:Y:S01]  /*04c0*/  FSETP.NEU.AND P1, PT, R20, 1, PT ;  /* 0x3f8000001400780b */ /* 0x000fe20003f2d000 */
[----:B------:R-:W-:-:S12]  /*04d0*/  @!P0 BRA `(.L_x_3) ;  /* 0x0000000400048947 */ /* 0x000fd80003800000 */
[----:B------:R-:W-:-:S13]  /*04e0*/  FSETP.NAN.AND P0, PT, |R38|, |R38|, PT ;  /* 0x400000262600720b */ /* 0x000fda0003f08200 */
[----:B------:R-:W-:Y:S01]  /*04f0*/  @P0 FADD R2, R38, 2 ;  /* 0x4000000026020421 */ /* 0x000fe20000000000 */
[----:B------:R-:W-:Y:S06]  /*0500*/  @P0 BRA `(.L_x_3) ;  /* 0x0000000000f80947 */ /* 0x000fec0003800000 */
[C---:B------:R-:W-:Y:S01]  /*0510*/  FMUL R3, |R38|.reuse, 16777216 ;  /* 0x4b80000026037820 */ /* 0x040fe20000400200 */
[C---:B------:R-:W-:Y:S02]  /*0520*/  FSETP.GEU.AND P0, PT, |R38|.reuse, 1.175494350822287508e-38, PT ;  /* 0x008000002600780b */ /* 0x040fe40003f0e200 */
[----:B------:R-:W-:Y:S02]  /*0530*/  MOV R36, 0x3a2c32e4 ;  /* 0x3a2c32e400247802 */ /* 0x000fe40000000f00 */
[----:B------:R-:W-:Y:S02]  /*0540*/  FSEL R3, R3, |R38|, !P0 ;  /* 0x4000002603037208 */ /* 0x000fe40004000000 */
[----:B------:R-:W-:Y:S02]  /*0550*/  FSEL R26, RZ, -24, P0 ;  /* 0xc1c00000ff1a7808 */ /* 0x000fe40000000000 */
[----:B------:R-:W-:Y:S02]  /*0560*/  IADD3 R2, PT, PT, R3, -0x3f3504f3, RZ ;  /* 0xc0cafb0d03027810 */ /* 0x000fe40007ffe0ff */
[----:B------:R-:W-:-:S02]  /*0570*/  FSETP.NEU.AND P0, PT, |R38|, +INF , PT ;  /* 0x7f8000002600780b */ /* 0x000fc40003f0d200 */
[----:B------:R-:W-:Y:S02]  /*0580*/  LOP3.LUT R22, R2, 0xff800000, RZ, 0xc0, !PT ;  /* 0xff80000002167812 */ /* 0x000fe400078ec0ff */
[----:B------:R-:W-:Y:S02]  /*0590*/  FSETP.NEU.AND P0, PT, R38, RZ, P0 ;  /* 0x000000ff2600720b */ /* 0x000fe4000070d000 */
[----:B------:R-:W-:-:S05]  /*05a0*/  IADD3 R3, PT, PT, R3, -R22, RZ ;  /* 0x8000001603037210 */ /* 0x000fca0007ffe0ff */
[C---:B------:R-:W-:Y:S01]  /*05b0*/  FADD R2, R3.reuse, 1 ;  /* 0x3f80000003027421 */ /* 0x040fe20000000000 */
[----:B------:R-:W-:Y:S01]  /*05c0*/  FADD R37, R3, -1 ;  /* 0xbf80000003257421 */ /* 0x000fe20000000000 */
[----:B------:R-:W-:-:S03]  /*05d0*/  I2FP.F32.S32 R3, R22 ;  /* 0x0000001600037245 */ /* 0x000fc60000201400 */
[----:B------:R-:W-:Y:S01]  /*05e0*/  FADD R23, R37, R37 ;  /* 0x0000002525177221 */ /* 0x000fe20000000000 */
[----:B------:R-:W0:Y:S01]  /*05f0*/  MUFU.RCP R2, R2 ;  /* 0x0000000200027308 */ /* 0x000e220000001000 */
[----:B------:R-:W-:Y:S01]  /*0600*/  FFMA R27, R3, 1.1920928955078125e-07, R26 ;  /* 0x34000000031b7823 */ /* 0x000fe2000000001a */
[----:B------:R-:W-:Y:S01]  /*0610*/  @!P0 FADD R38, R38, R38 ;  /* 0x0000002626268221 */ /* 0x000fe20000000000 */
[----:B0-----:R-:W-:-:S04]  /*0620*/  FMUL R22, R2, R23 ;  /* 0x0000001702167220 */ /* 0x001fc80000400000 */
[----:B------:R-:W-:Y:S01]  /*0630*/  FADD R26, R37, -R22 ;  /* 0x80000016251a7221 */ /* 0x000fe20000000000 */
[C---:B------:R-:W-:Y:S01]  /*0640*/  FMUL R23, R22.reuse, R22 ;  /* 0x0000001616177220 */ /* 0x040fe20000400000 */
[----:B------:R-:W-:Y:S02]  /*0650*/  FFMA R3, R22, 1.4426950216293334961, R27 ;  /* 0x3fb8aa3b16037823 */ /* 0x000fe4000000001b */
[----:B------:R-:W-:Y:S01]  /*0660*/  FADD R26, R26, R26 ;  /* 0x0000001a1a1a7221 */ /* 0x000fe20000000000 */
[----:B------:R-:W-:Y:S01]  /*0670*/  FFMA R36, R23, R36, 0.0032181653659790754318 ;  /* 0x3b52e7db17247423 */ /* 0x000fe20000000024 */
[----:B------:R-:W-:Y:S02]  /*0680*/  FADD R27, R27, -R3 ;  /* 0x800000031b1b7221 */ /* 0x000fe40000000000 */
[----:B------:R-:W-:Y:S01]  /*0690*/  FFMA R37, R37, -R22, R26 ;  /* 0x8000001625257223 */ /* 0x000fe2000000001a */
[----:B------:R-:W-:Y:S01]  /*06a0*/  FFMA R36, R23, R36, 0.018033718690276145935 ;  /* 0x3c93bb7317247423 */ /* 0x000fe20000000024 */
[----:B------:R-:W-:-:S02]  /*06b0*/  FFMA R26, R22, 1.4426950216293334961, R27 ;  /* 0x3fb8aa3b161a7823 */ /* 0x000fc4000000001b */
[----:B------:R-:W-:Y:S01]  /*06c0*/  FMUL R37, R2, R37 ;  /* 0x0000002502257220 */ /* 0x000fe20000400000 */
[----:B------:R-:W-:-:S03]  /*06d0*/  FFMA R36, R23, R36, 0.12022458761930465698 ;  /* 0x3df6384f17247423 */ /* 0x000fc60000000024 */
[----:B------:R-:W-:Y:S01]  /*06e0*/  FFMA R27, R37, 1.4426950216293334961, R26 ;  /* 0x3fb8aa3b251b7823 */ /* 0x000fe2000000001a */
[----:B------:R-:W-:-:S03]  /*06f0*/  FMUL R23, R23, R36 ;  /* 0x0000002417177220 */ /* 0x000fc60000400000 */
[----:B------:R-:W-:Y:S01]  /*0700*/  FFMA R26, R22, 1.9251366722983220825e-08, R27 ;  /* 0x32a55e34161a7823 */ /* 0x000fe2000000001b */
[----:B------:R-:W-:-:S04]  /*0710*/  FMUL R2, R23, 3 ;  /* 0x4040000017027820 */ /* 0x000fc80000400000 */
[----:B------:R-:W-:Y:S01]  /*0720*/  FFMA R2, R37, R2, R26 ;  /* 0x0000000225027223 */ /* 0x000fe2000000001a */
[----:B------:R-:W-:-:S03]  /*0730*/  HFMA2 R26, -RZ, RZ, 0.64013671875, -15.109375 ;  /* 0x391fcb8eff1a7431 */ /* 0x000fc600000001ff */
[----:B------:R-:W-:-:S04]  /*0740*/  FFMA R22, R22, R23, R2 ;  /* 0x0000001716167223 */ /* 0x000fc80000000002 */
[----:B------:R-:W-:-:S04]  /*0750*/  FADD R27, R3, R22 ;  /* 0x00000016031b7221 */ /* 0x000fc80000000000 */
[----:B------:R-:W-:Y:S01]  /*0760*/  FMUL R2, R27, 2 ;  /* 0x400000001b027820 */ /* 0x000fe20000400000 */
[----:B------:R-:W-:-:S03]  /*0770*/  FADD R3, -R3, R27 ;  /* 0x0000001b03037221 */ /* 0x000fc60000000100 */
[----:B------:R-:W0:Y:S01]  /*0780*/  FRND R23, R2 ;  /* 0x0000000200177307 */ /* 0x000e220000201000 */
[----:B------:R-:W-:Y:S01]  /*0790*/  FADD R22, R22, -R3 ;  /* 0x8000000316167221 */ /* 0x000fe20000000000 */
[----:B------:R-:W-:Y:S01]  /*07a0*/  FFMA R27, R27, 2, -R2 ;  /* 0x400000001b1b7823 */ /* 0x000fe20000000802 */
[----:B------:R-:W-:-:S03]  /*07b0*/  FSETP.GT.AND P5, PT, |R2|, 152, PT ;  /* 0x431800000200780b */ /* 0x000fc60003fa4200 */
[----:B------:R-:W-:Y:S02]  /*07c0*/  FFMA R22, R22, 2, R27 ;  /* 0x4000000016167823 */ /* 0x000fe4000000001b */
[----:B------:R-:W1:Y:S01]  /*07d0*/  F2I.NTZ R27, R2 ;  /* 0x00000002001b7305 */ /* 0x000e620000203100 */
[----:B0-----:R-:W-:Y:S01]  /*07e0*/  FADD R3, R2, -R23 ;  /* 0x8000001702037221 */ /* 0x001fe20000000000 */
[----:B------:R-:W-:-:S03]  /*07f0*/  FSETP.GT.AND P4, PT, R23, RZ, PT ;  /* 0x000000ff1700720b */ /* 0x000fc60003f84000 */
[----:B------:R-:W-:-:S04]  /*0800*/  FADD R3, R3, R22 ;  /* 0x0000001603037221 */ /* 0x000fc80000000000 */
[----:B------:R-:W-:-:S04]  /*0810*/  FFMA R22, R3, R26, 0.0013391353422775864601 ;  /* 0x3aaf85ed03167423 */ /* 0x000fc8000000001a */
[----:B------:R-:W-:-:S04]  /*0820*/  FFMA R22, R3, R22, 0.0096188392490148544312 ;  /* 0x3c1d985603167423 */ /* 0x000fc80000000016 */
[----:B------:R-:W-:-:S04]  /*0830*/  FFMA R22, R3, R22, 0.055503588169813156128 ;  /* 0x3d6357bb03167423 */ /* 0x000fc80000000016 */
[C---:B------:R-:W-:Y:S01]  /*0840*/  FFMA R26, R3.reuse, R22, 0.24022644758224487305 ;  /* 0x3e75fdec031a7423 */ /* 0x040fe20000000016 */
[----:B------:R-:W-:Y:S02]  /*0850*/  SEL R22, RZ, 0x83000000, P4 ;  /* 0x83000000ff167807 */ /* 0x000fe40002000000 */
[----:B------:R-:W-:Y:S01]  /*0860*/  FSETP.GEU.AND P4, PT, R2, RZ, PT ;  /* 0x000000ff0200720b */ /* 0x000fe20003f8e000 */
[----:B------:R-:W-:Y:S01]  /*0870*/  FFMA R26, R3, R26, 0.69314718246459960938 ;  /* 0x3f317218031a7423 */ /* 0x000fe2000000001a */
[----:B------:R-:W-:Y:S02]  /*0880*/  IADD3 R23, PT, PT, R22, 0x7f000000, RZ ;  /* 0x7f00000016177810 */ /* 0x000fe40007ffe0ff */
[----:B-1----:R-:W-:Y:S01]  /*0890*/  LEA R27, R27, -R22, 0x17 ;  /* 0x800000161b1b7211 */ /* 0x002fe200078eb8ff */
[----:B------:R-:W-:Y:S01]  /*08a0*/  FFMA R26, R3, R26, 1 ;  /* 0x3f800000031a7423 */ /* 0x000fe2000000001a */
[----:B------:R-:W-:-:S03]  /*08b0*/  FSEL R2, RZ, +INF , !P4 ;  /* 0x7f800000ff027808 */ /* 0x000fc60006000000 */
[----:B------:R-:W-:-:S04]  /*08c0*/  FMUL R26, R23, R26 ;  /* 0x0000001a171a7220 */ /* 0x000fc80000400000 */
[----:B------:R-:W-:Y:S01]  /*08d0*/  @!P5 FMUL R2, R27, R26 ;  /* 0x0000001a1b02d220 */ /* 0x000fe20000400000 */
[----:B------:R-:W-:-:S07]  /*08e0*/  @!P0 LOP3.LUT R2, R38, 0x7fffffff, RZ, 0xc0, !PT ;  /* 0x7fffffff26028812 */ /* 0x000fce00078ec0ff */
.L_x_3:
[----:B------:R-:W-:Y:S05]  /*08f0*/  BSYNC.RECONVERGENT B0 ;  /* 0x0000000000007941 */ /* 0x000fea0003800200 */
.L_x_2:
[----:B------:R-:W-:Y:S01]  /*0900*/  BSSY.RECONVERGENT B0, `(.L_x_4) ;  /* 0x0000044000007945 */ /* 0x000fe20003800200 */
[----:B------:R-:W-:-:S03]  /*0910*/  MOV R3, 0x3f800000 ;  /* 0x3f80000000037802 */ /* 0x000fc60000000f00 */
[----:B------:R-:W-:Y:S05]  /*0920*/  @!P3 BRA `(.L_x_5) ;  /* 0x000000040004b947 */ /* 0x000fea0003800000 */
[----:B------:R-:W-:-:S13]  /*0930*/  FSETP.NAN.AND P0, PT, |R34|, |R34|, PT ;  /* 0x400000222200720b */ /* 0x000fda0003f08200 */
[----:B------:R-:W-:Y:S01]  /*0940*/  @P0 FADD R3, R34, 2 ;  /* 0x4000000022030421 */ /* 0x000fe20000000000 */
[----:B------:R-:W-:Y:S06]  /*0950*/  @P0 BRA `(.L_x_5) ;  /* 0x0000000000f80947 */ /* 0x000fec0003800000 */
[C---:B------:R-:W-:Y:S01]  /*0960*/  FMUL R3, |R34|.reuse, 16777216 ;  /* 0x4b80000022037820 */ /* 0x040fe20000400200 */
[----:B------:R-:W-:Y:S01]  /*0970*/  FSETP.GEU.AND P0, PT, |R34|, 1.175494350822287508e-38, PT ;  /* 0x008000002200780b */ /* 0x000fe20003f0e200 */
[----:B------:R-:W-:-:S03]  /*0980*/  HFMA2 R37, -RZ, RZ, 0.771484375, 0.21533203125 ;  /* 0x3a2c32e4ff257431 */ /* 0x000fc600000001ff */
[----:B------:R-:W-:Y:S02]  /*0990*/  FSEL R3, R3, |R34|, !P0 ;  /* 0x4000002203037208 */ /* 0x000fe40004000000 */
[----:B------:R-:W-:Y:S02]  /*09a0*/  FSEL R27, RZ, -24, P0 ;  /* 0xc1c00000ff1b7808 */ /* 0x000fe40000000000 */
[----:B------:R-:W-:Y:S02]  /*09b0*/  IADD3 R22, PT, PT, R3, -0x3f3504f3, RZ ;  /* 0xc0cafb0d03167810 */ /* 0x000fe40007ffe0ff */
[----:B------:R-:W-:Y:S02]  /*09c0*/  FSETP.NEU.AND P0, PT, |R34|, +INF , PT ;  /* 0x7f8000002200780b */ /* 0x000fe40003f0d200 */
[----:B------:R-:W-:Y:S02]  /*09d0*/  LOP3.LUT R22, R22, 0xff800000, RZ, 0xc0, !PT ;  /* 0xff80000016167812 */ /* 0x000fe400078ec0ff */
[----:B------:R-:W-:-:S02]  /*09e0*/  FSETP.NEU.AND P0, PT, R34, RZ, P0 ;  /* 0x000000ff2200720b */ /* 0x000fc4000070d000 */
[-C--:B------:R-:W-:Y:S02]  /*09f0*/  IADD3 R23, PT, PT, R3, -R22.reuse, RZ ;  /* 0x8000001603177210 */ /* 0x080fe40007ffe0ff */
[----:B------:R-:W-:-:S03]  /*0a00*/  I2FP.F32.S32 R22, R22 ;  /* 0x0000001600167245 */ /* 0x000fc60000201400 */
[C---:B------:R-:W-:Y:S01]  /*0a10*/  FADD R3, R23.reuse, 1 ;  /* 0x3f80000017037421 */ /* 0x040fe20000000000 */
[----:B------:R-:W-:Y:S01]  /*0a20*/  FADD R38, R23, -1 ;  /* 0xbf80000017267421 */ /* 0x000fe20000000000 */
[----:B------:R-:W-:-:S03]  /*0a30*/  FFMA R36, R22, 1.1920928955078125e-07, R27 ;  /* 0x3400000016247823 */ /* 0x000fc6000000001b */
[----:B------:R-:W-:Y:S01]  /*0a40*/  FADD R26, R38, R38 ;  /* 0x00000026261a7221 */ /* 0x000fe20000000000 */
[----:B------:R-:W0:Y:S01]  /*0a50*/  MUFU.RCP R3, R3 ;  /* 0x0000000300037308 */ /* 0x000e220000001000 */
[----:B------:R-:W-:Y:S02]  /*0a60*/  @!P0 FADD R34, R34, R34 ;  /* 0x0000002222228221 */ /* 0x000fe40000000000 */
        /* <DEDUP_REMOVED lines=17> */
[----:B------:R-:W-:-:S03]  /*0b80*/  MOV R27, 0x391fcb8e ;  /* 0x391fcb8e001b7802 */ /* 0x000fc60000000f00 */
        /* <DEDUP_REMOVED lines=27> */
.L_x_5:
[----:B------:R-:W-:Y:S05]  /*0d40*/  BSYNC.RECONVERGENT B0 ;  /* 0x0000000000007941 */ /* 0x000fea0003800200 */
.L_x_4:
[----:B------:R-:W-:Y:S01]  /*0d50*/  FADD R2, R3, R2 ;  /* 0x0000000203027221 */ /* 0x000fe20000000000 */
[----:B------:R-:W-:Y:S01]  /*0d60*/  BSSY.RECONVERGENT B0, `(.L_x_6) ;  /* 0x0000044000007945 */ /* 0x000fe20003800200 */
[----:B------:R-:W-:-:S03]  /*0d70*/  HFMA2 R3, -RZ, RZ, 1.875, 0 ;  /* 0x3f800000ff037431 */ /* 0x000fc600000001ff */
[----:B------:R-:W-:Y:S05]  /*0d80*/  @!P2 BRA `(.L_x_7) ;  /* 0x000000040004a947 */ /* 0x000fea0003800000 */
        /* <DEDUP_REMOVED lines=65> */
.L_x_7:
[----:B------:R-:W-:Y:S05]  /*11a0*/  BSYNC.RECONVERGENT B0 ;  /* 0x0000000000007941 */ /* 0x000fea0003800200 */
.L_x_6:
[----:B------:R-:W-:Y:S01]  /*11b0*/  BSSY.RECONVERGENT B0, `(.L_x_8) ;  /* 0x0000045000007945 */ /* 0x000fe20003800200 */
[----:B------:R-:W-:Y:S01]  /*11c0*/  FADD R2, R2, R3 ;  /* 0x0000000302027221 */ /* 0x000fe20000000000 */
[----:B------:R-:W-:Y:S02]  /*11d0*/  MOV R3, 0x3f800000 ;  /* 0x3f80000000037802 */ /* 0x000fe40000000f00 */
[----:B------:R-:W-:Y:S05]  /*11e0*/  @!P1 BRA `(.L_x_9) ;  /* 0x0000000400049947 */ /* 0x000fea0003800000 */
[----:B------:R-:W-:-:S13]  /*11f0*/  FSETP.NAN.AND P0, PT, |R20|, |R20|, PT ;  /* 0x400000141400720b */ /* 0x000fda0003f08200 */
[----:B------:R-:W-:Y:S01]  /*1200*/  @P0 FADD R3, R20, 2 ;  /* 0x4000000014030421 */ /* 0x000fe20000000000 */
[----:B------:R-:W-:Y:S06]  /*1210*/  @P0 BRA `(.L_x_9) ;  /* 0x0000000000f80947 */ /* 0x000fec0003800000 */
[C---:B------:R-:W-:Y:S01]  /*1220*/  FMUL R3, |R20|.reuse, 16777216 ;  /* 0x4b80000014037820 */ /* 0x040fe20000400200 */
[----:B------:R-:W-:Y:S01]  /*1230*/  FSETP.GEU.AND P0, PT, |R20|, 1.175494350822287508e-38, PT ;  /* 0x008000001400780b */ /* 0x000fe20003f0e200 */
[----:B------:R-:W-:-:S03]  /*1240*/  HFMA2 R36, -RZ, RZ, 0.771484375, 0.21533203125 ;  /* 0x3a2c32e4ff247431 */ /* 0x000fc600000001ff */
[----:B------:R-:W-:-:S04]  /*1250*/  FSEL R3, R3, |R20|, !P0 ;  /* 0x4000001403037208 */ /* 0x000fc80004000000 */
[----:B------:R-:W-:-:S04]  /*1260*/  IADD3 R21, PT, PT, R3, -0x3f3504f3, RZ ;  /* 0xc0cafb0d03157810 */ /* 0x000fc80007ffe0ff */
[----:B------:R-:W-:Y:S02]  /*1270*/  LOP3.LUT R26, R21, 0xff800000, RZ, 0xc0, !PT ;  /* 0xff800000151a7812 */ /* 0x000fe400078ec0ff */
[----:B------:R-:W-:Y:S02]  /*1280*/  FSEL R21, RZ, -24, P0 ;  /* 0xc1c00000ff157808 */ /* 0x000fe40000000000 */
[-C--:B------:R-:W-:Y:S02]  /*1290*/  IADD3 R3, PT, PT, R3, -R26.reuse, RZ ;  /* 0x8000001a03037210 */ /* 0x080fe40007ffe0ff */
[----:B------:R-:W-:Y:S02]  /*12a0*/  I2FP.F32.S32 R26, R26 ;  /* 0x0000001a001a7245 */ /* 0x000fe40000201400 */
[----:B------:R-:W-:Y:S01]  /*12b0*/  FSETP.NEU.AND P0, PT, |R20|, +INF , PT ;  /* 0x7f8000001400780b */ /* 0x000fe20003f0d200 */
[C---:B------:R-:W-:Y:S01]  /*12c0*/  FADD R22, R3.reuse, 1 ;  /* 0x3f80000003167421 */ /* 0x040fe20000000000 */
[----:B------:R-:W-:Y:S01]  /*12d0*/  FADD R34, R3, -1 ;  /* 0xbf80000003227421 */ /* 0x000fe20000000000 */
[----:B------:R-:W-:Y:S01]  /*12e0*/  FFMA R26, R26, 1.1920928955078125e-07, R21 ;  /* 0x340000001a1a7823 */ /* 0x000fe20000000015 */
[----:B------:R-:W-:-:S02]  /*12f0*/  FSETP.NEU.AND P0, PT, R20, RZ, P0 ;  /* 0x000000ff1400720b */ /* 0x000fc4000070d000 */
[----:B------:R-:W-:Y:S01]  /*1300*/  FADD R3, R34, R34 ;  /* 0x0000002222037221 */ /* 0x000fe20000000000 */
[----:B------:R-:W0:Y:S10]  /*1310*/  MUFU.RCP R22, R22 ;  /* 0x0000001600167308 */ /* 0x000e340000001000 */
[----:B------:R-:W-:Y:S01]  /*1320*/  @!P0 FADD R20, R20, R20 ;  /* 0x0000001414148221 */ /* 0x000fe20000000000 */
[----:B0-----:R-:W-:-:S04]  /*1330*/  FMUL R3, R22, R3 ;  /* 0x0000000316037220 */ /* 0x001fc80000400000 */
[----:B------:R-:W-:Y:S01]  /*1340*/  FADD R27, R34, -R3 ;  /* 0x80000003221b7221 */ /* 0x000fe20000000000 */
[CC--:B------:R-:W-:Y:S01]  /*1350*/  FMUL R23, R3.reuse, R3.reuse ;  /* 0x0000000303177220 */ /* 0x0c0fe20000400000 */
[----:B------:R-:W-:Y:S02]  /*1360*/  FFMA R21, R3, 1.4426950216293334961, R26 ;  /* 0x3fb8aa3b03157823 */ /* 0x000fe4000000001a */
[----:B------:R-:W-:Y:S01]  /*1370*/  FADD R27, R27, R27 ;  /* 0x0000001b1b1b7221 */ /* 0x000fe20000000000 */
[C---:B------:R-:W-:Y:S01]  /*1380*/  FFMA R36, R23.reuse, R36, 0.0032181653659790754318 ;  /* 0x3b52e7db17247423 */ /* 0x040fe20000000024 */
[----:B------:R-:W-:Y:S02]  /*1390*/  FADD R26, R26, -R21 ;  /* 0x800000151a1a7221 */ /* 0x000fe40000000000 */
[----:B------:R-:W-:Y:S01]  /*13a0*/  FFMA R27, R34, -R3, R27 ;  /* 0x80000003221b7223 */ /* 0x000fe2000000001b */
[----:B------:R-:W-:Y:S01]  /*13b0*/  FFMA R36, R23, R36, 0.018033718690276145935 ;  /* 0x3c93bb7317247423 */ /* 0x000fe20000000024 */
[----:B------:R-:W-:Y:S01]  /*13c0*/  FFMA R26, R3, 1.4426950216293334961, R26 ;  /* 0x3fb8aa3b031a7823 */ /* 0x000fe2000000001a */
[----:B------:R-:W-:Y:S01]  /*13d0*/  MOV R34, 0x391fcb8e ;  /* 0x391fcb8e00227802 */ /* 0x000fe20000000f00 */
[----:B------:R-:W-:Y:S01]  /*13e0*/  FMUL R27, R22, R27 ;  /* 0x0000001b161b7220 */ /* 0x000fe20000400000 */
[----:B------:R-:W-:-:S03]  /*13f0*/  FFMA R36, R23, R36, 0.12022458761930465698 ;  /* 0x3df6384f17247423 */ /* 0x000fc60000000024 */
[----:B------:R-:W-:Y:S01]  /*1400*/  FFMA R26, R27, 1.4426950216293334961, R26 ;  /* 0x3fb8aa3b1b1a7823 */ /* 0x000fe2000000001a */
[----:B------:R-:W-:-:S03]  /*1410*/  FMUL R36, R23, R36 ;  /* 0x0000002417247220 */ /* 0x000fc60000400000 */
[----:B------:R-:W-:Y:S01]  /*1420*/  FFMA R26, R3, 1.9251366722983220825e-08, R26 ;  /* 0x32a55e34031a7823 */ /* 0x000fe2000000001a */
[----:B------:R-:W-:-:S04]  /*1430*/  FMUL R22, R36, 3 ;  /* 0x4040000024167820 */ /* 0x000fc80000400000 */
[----:B------:R-:W-:-:S04]  /*1440*/  FFMA R27, R27, R22, R26 ;  /* 0x000000161b1b7223 */ /* 0x000fc8000000001a */
        /* <DEDUP_REMOVED lines=16> */
[----:B------:R-:W-:Y:S01]  /*1550*/  FFMA R26, R21, R22, 0.24022644758224487305 ;  /* 0x3e75fdec151a7423 */ /* 0x000fe20000000016 */
        /* <DEDUP_REMOVED lines=10> */
.L_x_9:
[----:B------:R-:W-:Y:S05]  /*1600*/  BSYNC.RECONVERGENT B0 ;  /* 0x0000000000007941 */ /* 0x000fea0003800200 */
.L_x_8:
[----:B------:R-:W-:Y:S01]  /*1610*/  FADD R2, R2, R3 ;  /* 0x0000000302027221 */ /* 0x000fe20000000000 */
[----:B------:R-:W-:Y:S03]  /*1620*/  BSSY.RECONVERGENT B0, `(.L_x_10) ;  /* 0x000000d000007945 */ /* 0x000fe60003800200 */
[----:B------:R0:W1:Y:S01]  /*1630*/  MUFU.RSQ R21, R2 ;  /* 0x0000000200157308 */ /* 0x0000620000001400 */
[----:B------:R-:W-:-:S04]  /*1640*/  IADD3 R3, PT, PT, R2, -0xd000000, RZ ;  /* 0xf300000002037810 */ /* 0x000fc80007ffe0ff */
[----:B------:R-:W-:-:S13]  /*1650*/  ISETP.GT.U32.AND P0, PT, R3, 0x727fffff, PT ;  /* 0x727fffff0300780c */ /* 0x000fda0003f04070 */
[----:B01----:R-:W-:Y:S05]  /*1660*/  @!P0 BRA `(.L_x_11) ;  /* 0x0000000000108947 */ /* 0x003fea0003800000 */
[----:B------:R-:W-:-:S07]  /*1670*/  MOV R26, 0x1690 ;  /* 0x00001690001a7802 */ /* 0x000fce0000000f00 */
[----:B------:R-:W-:Y:S05]  /*1680*/  CALL.REL.NOINC `($__internal_0_$__cuda_sm20_sqrt_rn_f32_slowpath) ;  /* 0x0000007000187944 */ /* 0x000fea0003c00000 */
[----:B------:R-:W-:Y:S01]  /*1690*/  MOV R3, R20 ;  /* 0x0000001400037202 */ /* 0x000fe20000000f00 */
[----:B------:R-:W-:Y:S06]  /*16a0*/  BRA `(.L_x_12) ;  /* 0x0000000000107947 */ /* 0x000fec0003800000 */
.L_x_11:
[----:B------:R-:W-:Y:S01]  /*16b0*/  FMUL.FTZ R3, R2, R21 ;  /* 0x0000001502037220 */ /* 0x000fe20000410000 */
[----:B------:R-:W-:-:S03]  /*16c0*/  FMUL.FTZ R20, R21, 0.5 ;  /* 0x3f00000015147820 */ /* 0x000fc60000410000 */
[----:B------:R-:W-:-:S04]  /*16d0*/  FFMA R2, -R3, R3, R2 ;  /* 0x0000000303027223 */ /* 0x000fc80000000102 */
[----:B------:R-:W-:-:S07]  /*16e0*/  FFMA R3, R2, R20, R3 ;  /* 0x0000001402037223 */ /* 0x000fce0000000003 */
.L_x_12:
[----:B------:R-:W-:Y:S05]  /*16f0*/  BSYNC.RECONVERGENT B0 ;  /* 0x0000000000007941 */ /* 0x000fea0003800200 */
.L_x_10:
[----:B------:R-:W0:Y:S01]  /*1700*/  LDC R22, c[0x0][0x3d4] ;  /* 0x0000f500ff167b82 */ /* 0x000e220000000800 */
[----:B------:R-:W-:Y:S01]  /*1710*/  BSSY.RECONVERGENT B3, `(.L_x_13) ;  /* 0x000000c000037945 */ /* 0x000fe20003800200 */
[----:B0-----:R-:W0:Y:S08]  /*1720*/  MUFU.RCP R2, R22 ;  /* 0x0000001600027308 */ /* 0x001e300000001000 */
[----:B------:R-:W1:Y:S01]  /*1730*/  FCHK P0, R3, R22 ;  /* 0x0000001603007302 */ /* 0x000e620000000000 */
[----:B0-----:R-:W-:-:S04]  /*1740*/  FFMA R21, R2, -R22, 1 ;  /* 0x3f80000002157423 */ /* 0x001fc80000000816 */
[----:B------:R-:W-:-:S04]  /*1750*/  FFMA R2, R2, R21, R2 ;  /* 0x0000001502027223 */ /* 0x000fc80000000002 */
[----:B------:R-:W-:-:S04]  /*1760*/  FFMA R20, R2, R3, RZ ;  /* 0x0000000302147223 */ /* 0x000fc800000000ff */
[----:B------:R-:W-:-:S04]  /*1770*/  FFMA R21, R20, -R22, R3 ;  /* 0x8000001614157223 */ /* 0x000fc80000000003 */
[----:B------:R-:W-:Y:S01]  /*1780*/  FFMA R20, R2, R21, R20 ;  /* 0x0000001502147223 */ /* 0x000fe20000000014 */
[----:B-1----:R-:W-:Y:S06]  /*1790*/  @!P0 BRA `(.L_x_14) ;  /* 0x00000000000c8947 */ /* 0x002fec0003800000 */
[----:B------:R-:W-:-:S07]  /*17a0*/  MOV R20, 0x17c0 ;  /* 0x000017c000147802 */ /* 0x000fce0000000f00 */
[----:B------:R-:W-:Y:S05]  /*17b0*/  CALL.REL.NOINC `($__internal_1_$__cuda_sm3x_div_rn_noftz_f32_slowpath) ;  /* 0x0000007000287944 */ /* 0x000fea0003c00000 */
[----:B------:R-:W-:-:S07]  /*17c0*/  MOV R20, R2 ;  /* 0x0000000200147202 */ /* 0x000fce0000000f00 */
.L_x_14:
[----:B------:R-:W-:Y:S05]  /*17d0*/  BSYNC.RECONVERGENT B3 ;  /* 0x0000000000037941 */ /* 0x000fea0003800200 */
.L_x_13:
[----:B------:R-:W0:Y:S01]  /*17e0*/  LDC.64 R2, c[0x0][0x3a0] ;  /* 0x0000e800ff027b82 */ /* 0x000e220000000a00 */
[----:B------:R-:W2:Y:S01]  /*17f0*/  LDG.E R21, desc[UR6][R8.64] ;  /* 0x0000000608157981 */ /* 0x000ea2000c1e1900 */
[----:B0-----:R-:W-:-:S06]  /*1800*/  IMAD.WIDE R2, R33, 0x4, R2 ;  /* 0x0000000421027825 */ /* 0x001fcc00078e0202 */
[----:B------:R-:W3:Y:S01]  /*1810*/  LDG.E R3, desc[UR6][R2.64] ;  /* 0x0000000602037981 */ /* 0x000ee2000c1e1900 */
[----:B------:R-:W-:-:S04]  /*1820*/  FADD R20, -R20, 1 ;  /* 0x3f80000014147421 */ /* 0x000fc80000000100 */
[----:B---3--:R-:W-:-:S05]  /*1830*/  FMUL R22, R20, R3 ;  /* 0x0000000314167220 */ /* 0x008fca0000400000 */
[----:B--2---:R-:W-:-:S13]  /*1840*/  FSETP.GT.AND P0, PT, R22, R21, PT ;  /* 0x000000151600720b */ /* 0x004fda0003f04000 */
[----:B------:R-:W-:Y:S05]  /*1850*/  @!P0 BRA `(.L_x_1) ;  /* 0x0000000000208947 */ /* 0x000fea0003800000 */
[----:B------:R-:W0:Y:S01]  /*1860*/  LDCU.64 UR4, c[0x0][0x3a8] ;  /* 0x00007500ff0477ac */ /* 0x000e220008000a00 */
[----:B------:R1:W-:Y:S01]  /*1870*/  STG.E desc[UR6][R10.64], R22 ;  /* 0x000000160a007986 */ /* 0x0003e2000c101906 */
[----:B0-----:R-:W-:-:S04]  /*1880*/  IADD3 R2, P0, PT, R33, UR4, RZ ;  /* 0x0000000421027c10 */ /* 0x001fc8000ff1e0ff */
[----:B------:R-:W-:-:S06]  /*1890*/  LEA.HI.X.SX32 R3, R33, UR5, 0x1, P0 ;  /* 0x0000000521037c11 */ /* 0x000fcc00080f0eff */
[----:B------:R-:W2:Y:S01]  /*18a0*/  LDG.E.U8 R3, desc[UR6][R2.64] ;  /* 0x0000000602037981 */ /* 0x000ea2000c1e1100 */
[----:B------:R-:W-:-:S03]  /*18b0*/  HFMA2 R20, -RZ, RZ, 0, 5.9604644775390625e-08 ;  /* 0x00000001ff147431 */ /* 0x000fc600000001ff */
[----:B--2---:R1:W-:Y:S04]  /*18c0*/  STG.E.U8 desc[UR6][R6.64], R3 ;  /* 0x0000000306007986 */ /* 0x0043e8000c101106 */
[----:B------:R1:W-:Y:S02]  /*18d0*/  STG.E.U8 desc[UR6][R4.64], R20 ;  /* 0x0000001404007986 */ /* 0x0003e4000c101106 */
.L_x_1:
[----:B------:R-:W-:Y:S05]  /*18e0*/  BSYNC.RECONVERGENT B2 ;  /* 0x0000000000027941 */ /* 0x000fea0003800200 */
.L_x_0:
[----:B------:R-:W0:Y:S01]  /*18f0*/  LDCU UR4, c[0x0][0x3c8] ;  /* 0x00007900ff0477ac */ /* 0x000e220008000800 */
[----:B------:R-:W-:Y:S01]  /*1900*/  BSSY.RECONVERGENT B2, `(.L_x_15) ;  /* 0x000015f000027945 */ /* 0x000fe20003800200 */
[----:B0-----:R-:W-:-:S06]  /*1910*/  UIADD3 UR4, UPT, UPT, UR4, -0x1, URZ ;  /* 0xffffffff04047890 */ /* 0x001fcc000fffe0ff */
[----:B------:R-:W-:-:S13]  /*1920*/  ISETP.NE.AND P0, PT, R35, UR4, PT ;  /* 0x0000000423007c0c */ /* 0x000fda000bf05270 */
[----:B------:R-:W-:Y:S05]  /*1930*/  @!P0 BRA `(.L_x_16) ;  /* 0x00000014006c8947 */ /* 0x000fea0003800000 */
[----:B-1----:R-:W0:Y:S01]  /*1940*/  LDC.64 R20, c[0x0][0x380] ;  /* 0x0000e000ff147b82 */ /* 0x002e220000000a00 */
[----:B------:R-:W2:Y:S04]  /*1950*/  LDG.E R27, desc[UR6][R12.64] ;  /* 0x000000060c1b7981 */ /* 0x000ea8000c1e1900 */
[----:B------:R-:W3:Y:S03]  /*1960*/  LDG.E R26, desc[UR6][R14.64] ;  /* 0x000000060e1a7981 */ /* 0x000ee6000c1e1900 */
[----:B------:R-:W1:Y:S08]  /*1970*/  LDC.64 R22, c[0x0][0x388] ;  /* 0x0000e200ff167b82 */ /* 0x000e700000000a00 */
[----:B------:R-:W5:Y:S08]  /*1980*/  LDC.64 R34, c[0x0][0x390] ;  /* 0x0000e400ff227b82 */ /* 0x000f700000000a00 */
[----:B------:R-:W4:Y:S01]  /*1990*/  LDC.64 R2, c[0x0][0x398] ;  /* 0x0000e600ff027b82 */ /* 0x000f220000000a00 */
[----:B0-----:R-:W-:-:S06]  /*19a0*/  IMAD.WIDE R20, R32, 0x4, R20 ;  /* 0x0000000420147825 */ /* 0x001fcc00078e0214 */
[----:B------:R-:W2:Y:S01]  /*19b0*/  LDG.E R20, desc[UR6][R20.64] ;  /* 0x0000000614147981 */ /* 0x000ea2000c1e1900 */
[----:B-1----:R-:W-:-:S06]  /*19c0*/  IMAD.WIDE R22, R32, 0x4, R22 ;  /* 0x0000000420167825 */ /* 0x002fcc00078e0216 */
[----:B------:R-:W3:Y:S01]  /*19d0*/  LDG.E R23, desc[UR6][R22.64] ;  /* 0x0000000616177981 */ /* 0x000ee2000c1e1900 */
[----:B-----5:R-:W-:-:S06]  /*19e0*/  IMAD.WIDE R34, R32, 0x4, R34 ;  /* 0x0000000420227825 */ /* 0x020fcc00078e0222 */
[----:B------:R-:W5:Y:S01]  /*19f0*/  LDG.E R34, desc[UR6][R34.64] ;  /* 0x0000000622227981 */ /* 0x000f62000c1e1900 */
[----:B----4-:R-:W-:-:S03]  /*1a00*/  IMAD.WIDE R36, R32, 0x4, R2 ;  /* 0x0000000420247825 */ /* 0x010fc600078e0202 */
[----:B------:R-:W5:Y:S04]  /*1a10*/  LDG.E R3, desc[UR6][R16.64] ;  /* 0x0000000610037981 */ /* 0x000f68000c1e1900 */
[----:B------:R-:W4:Y:S04]  /*1a20*/  LDG.E R37, desc[UR6][R36.64] ;  /* 0x0000000624257981 */ /* 0x000f28000c1e1900 */
[----:B------:R-:W4:Y:S01]  /*1a30*/  LDG.E R2, desc[UR6][R18.64] ;  /* 0x0000000612027981 */ /* 0x000f22000c1e1900 */
[----:B------:R-:W-:Y:S01]  /*1a40*/  BSSY.RECONVERGENT B0, `(.L_x_17) ;  /* 0x000004c000007945 */ /* 0x000fe20003800200 */
[----:B--2---:R-:W-:-:S05]  /*1a50*/  FADD R27, R27, -R20 ;  /* 0x800000141b1b7221 */ /* 0x004fca0000000000 */
[----:B------:R-:W-:Y:S01]  /*1a60*/  FSETP.NEU.AND P0, PT, R27, 1, PT ;  /* 0x3f8000001b00780b */ /* 0x000fe20003f0d000 */
[----:B---3--:R-:W-:Y:S01]  /*1a70*/  FADD R26, R26, -R23 ;  /* 0x800000171a1a7221 */ /* 0x008fe20000000000 */
[----:B------:R-:W-:-:S04]  /*1a80*/  MOV R20, 0x3f800000 ;  /* 0x3f80000000147802 */ /* 0x000fc80000000f00 */
[----:B------:R-:W-:Y:S01]  /*1a90*/  FSETP.NEU.AND P3, PT, R26, 1, PT ;  /* 0x3f8000001a00780b */ /* 0x000fe20003f6d000 */
[----:B-----5:R-:W-:Y:S01]  /*1aa0*/  FADD R3, R3, -R34 ;  /* 0x8000002203037221 */ /* 0x020fe20000000000 */
[----:B----4-:R-:W-:-:S04]  /*1ab0*/  FADD R2, R2, -R37 ;  /* 0x8000002502027221 */ /* 0x010fc80000000000 */
[----:B------:R-:W-:Y:S02]  /*1ac0*/  FSETP.NEU.AND P2, PT, R3, 1, PT ;  /* 0x3f8000000300780b */ /* 0x000fe40003f4d000 */
[----:B------:R-:W-:Y:S01]  /*1ad0*/  FSETP.NEU.AND P1, PT, R2, 1, PT ;  /* 0x3f8000000200780b */ /* 0x000fe20003f2d000 */
[----:B------:R-:W-:-:S12]  /*1ae0*/  @!P0 BRA `(.L_x_18) ;  /* 0x0000000400048947 */ /* 0x000fd80003800000 */
        /* <DEDUP_REMOVED lines=15> */
[----:B------:R-:W-:-:S04]  /*1be0*/  FADD R33, R20, -1 ;  /* 0xbf80000014217421 */ /* 0x000fc80000000000 */
[----:B------:R-:W-:Y:S01]  /*1bf0*/  FADD R23, R33, R33 ;  /* 0x0000002121177221 */ /* 0x000fe20000000000 */
[----:B------:R-:W0:Y:S01]  /*1c00*/  MUFU.RCP R22, R22 ;  /* 0x0000001600167308 */ /* 0x000e220000001000 */
[----:B------:R-:W-:Y:S02]  /*1c10*/  @!P0 FADD R27, R27, R27 ;  /* 0x0000001b1b1b8221 */ /* 0x000fe40000000000 */
[----:B0-----:R-:W-:Y:S01]  /*1c20*/  FMUL R20, R22, R23 ;  /* 0x0000001716147220 */ /* 0x001fe20000400000 */
[----:B------:R-:W-:-:S03]  /*1c30*/  FFMA R23, R21, 1.1920928955078125e-07, R34 ;  /* 0x3400000015177823 */ /* 0x000fc60000000022 */
        /* <DEDUP_REMOVED lines=44> */
.L_x_18:
[----:B------:R-:W-:Y:S05]  /*1f00*/  BSYNC.RECONVERGENT B0 ;  /* 0x0000000000007941 */ /* 0x000fea0003800200 */
.L_x_17:
        /* <DEDUP_REMOVED lines=68> */
.L_x_20:
[----:B------:R-:W-:Y:S05]  /*2350*/  BSYNC.RECONVERGENT B0 ;  /* 0x0000000000007941 */ /* 0x000fea0003800200 */
.L_x_19:
        /* <DEDUP_REMOVED lines=16> */
[----:B------:R-:W-:-:S05]  /*2460*/  IADD3 R22, PT, PT, R22, -R21, RZ ;  /* 0x8000001516167210 */ /* 0x000fca0007ffe0ff */
[C---:B------:R-:W-:Y:S01]  /*2470*/  FADD R23, R22.reuse, 1 ;  /* 0x3f80000016177421 */ /* 0x040fe20000000000 */
[----:B------:R-:W-:Y:S01]  /*2480*/  FADD R34, R22, -1 ;  /* 0xbf80000016227421 */ /* 0x000fe20000000000 */
[----:B------:R-:W-:-:S03]  /*2490*/  I2FP.F32.S32 R22, R21 ;  /* 0x0000001500167245 */ /* 0x000fc60000201400 */
        /* <DEDUP_REMOVED lines=49> */
.L_x_22:
[----:B------:R-:W-:Y:S05]  /*27b0*/  BSYNC.RECONVERGENT B0 ;  /* 0x0000000000007941 */ /* 0x000fea0003800200 */
.L_x_21:
[----:B------:R-:W-:Y:S01]  /*27c0*/  BSSY.RECONVERGENT B0, `(.L_x_23) ;  /* 0x0000045000007945 */ /* 0x000fe20003800200 */
[----:B------:R-:W-:Y:S02]  /*27d0*/  HFMA2 R3, -RZ, RZ, 1.875, 0 ;  /* 0x3f800000ff037431 */ /* 0x000fe400000001ff */
[----:B------:R-:W-:Y:S01]  /*27e0*/  FADD R20, R20, R21 ;  /* 0x0000001514147221 */ /* 0x000fe20000000000 */
[----:B------:R-:W-:Y:S06]  /*27f0*/  @!P1 BRA `(.L_x_24) ;  /* 0x0000000400049947 */ /* 0x000fec0003800000 */
[----:B------:R-:W-:-:S13]  /*2800*/  FSETP.NAN.AND P0, PT, |R2|, |R2|, PT ;  /* 0x400000020200720b */ /* 0x000fda0003f08200 */
[----:B------:R-:W-:Y:S01]  /*2810*/  @P0 FADD R3, R2, 2 ;  /* 0x4000000002030421 */ /* 0x000fe20000000000 */
[----:B------:R-:W-:Y:S06]  /*2820*/  @P0 BRA `(.L_x_24) ;  /* 0x0000000000f80947 */ /* 0x000fec0003800000 */
[C---:B------:R-:W-:Y:S01]  /*2830*/  FMUL R3, |R2|.reuse, 16777216 ;  /* 0x4b80000002037820 */ /* 0x040fe20000400200 */
[----:B------:R-:W-:-:S04]  /*2840*/  FSETP.GEU.AND P0, PT, |R2|, 1.175494350822287508e-38, PT ;  /* 0x008000000200780b */ /* 0x000fc80003f0e200 */
        /* <DEDUP_REMOVED lines=14> */
[----:B0-----:R-:W-:Y:S01]  /*2930*/  FMUL R3, R23, R34 ;  /* 0x0000002217037220 */ /* 0x001fe20000400000 */
[----:B------:R-:W-:-:S03]  /*2940*/  MOV R34, 0x3a2c32e4 ;  /* 0x3a2c32e400227802 */ /* 0x000fc60000000f00 */
        /* <DEDUP_REMOVED lines=23> */
[----:B------:R-:W-:Y:S01]  /*2ac0*/  HFMA2 R34, -RZ, RZ, 0.64013671875, -15.109375 ;  /* 0x391fcb8eff227431 */ /* 0x000fe200000001ff */
[----:B------:R-:W-:Y:S02]  /*2ad0*/  FSETP.GT.AND P2, PT, |R3|, 152, PT ;  /* 0x431800000300780b */ /* 0x000fe40003f44200 */
        /* <DEDUP_REMOVED lines=19> */
.L_x_24:
[----:B------:R-:W-:Y:S05]  /*2c10*/  BSYNC.RECONVERGENT B0 ;  /* 0x0000000000007941 */ /* 0x000fea0003800200 */
.L_x_23:
        /* <DEDUP_REMOVED lines=10> */
.L_x_26:
[----:B------:R-:W-:Y:S01]  /*2cc0*/  FMUL.FTZ R3, R2, R21 ;  /* 0x0000001502037220 */ /* 0x000fe20000410000 */
[----:B------:R-:W-:-:S03]  /*2cd0*/  FMUL.FTZ R20, R21, 0.5 ;  /* 0x3f00000015147820 */ /* 0x000fc60000410000 */
[----:B------:R-:W-:-:S04]  /*2ce0*/  FFMA R2, -R3, R3, R2 ;  /* 0x0000000303027223 */ /* 0x000fc80000000102 */
[----:B------:R-:W-:-:S07]  /*2cf0*/  FFMA R3, R2, R20, R3 ;  /* 0x0000001402037223 */ /* 0x000fce0000000003 */
.L_x_27:
[----:B------:R-:W-:Y:S05]  /*2d00*/  BSYNC.RECONVERGENT B0 ;  /* 0x0000000000007941 */ /* 0x000fea0003800200 */
.L_x_25:
        /* <DEDUP_REMOVED lines=13> */
.L_x_29:
[----:B------:R-:W-:Y:S05]  /*2de0*/  BSYNC.RECONVERGENT B3 ;  /* 0x0000000000037941 */ /* 0x000fea0003800200 */
.L_x_28:
        /* <DEDUP_REMOVED lines=12> */
[----:B------:R-:W3:Y:S01]  /*2eb0*/  LDG.E.U8 R3, desc[UR6][R2.64] ;  /* 0x0000000602037981 */ /* 0x000ee2000c1e1100 */
[----:B------:R-:W-:-:S03]  /*2ec0*/  HFMA2 R21, -RZ, RZ, 0, 5.9604644775390625e-08 ;  /* 0x00000001ff157431 */ /* 0x000fc600000001ff */
[----:B---3--:R2:W-:Y:S04]  /*2ed0*/  STG.E.U8 desc[UR6][R6.64], R3 ;  /* 0x0000000306007986 */ /* 0x0085e8000c101106 */
[----:B------:R2:W-:Y:S02]  /*2ee0*/  STG.E.U8 desc[UR6][R4.64], R21 ;  /* 0x0000001504007986 */ /* 0x0005e4000c101106 */
.L_x_16:
[----:B------:R-:W-:Y:S05]  /*2ef0*/  BSYNC.RECONVERGENT B2 ;  /* 0x0000000000027941 */ /* 0x000fea0003800200 */
.L_x_15:
[----:B------:R-:W-:Y:S01]  /*2f00*/  ISETP.NE.AND P0, PT, R29, RZ, PT ;  /* 0x000000ff1d00720c */ /* 0x000fe20003f05270 */
[----:B------:R-:W-:-:S12]  /*2f10*/  BSSY.RECONVERGENT B2, `(.L_x_30) ;  /* 0x000015d000027945 */ /* 0x000fd80003800200 */
[----:B------:R-:W-:Y:S05]  /*2f20*/  @!P0 BRA `(.L_x_31) ;  /* 0x00000014006c8947 */ /* 0x000fea0003800000 */
[----:B-1----:R-:W0:Y:S01]  /*2f30*/  LDC.64 R22, c[0x0][0x380] ;  /* 0x0000e000ff167b82 */ /* 0x002e220000000a00 */
[----:B--2---:R-:W2:Y:S04]  /*2f40*/  LDG.E R21, desc[UR6][R12.64] ;  /* 0x000000060c157981 */ /* 0x004ea8000c1e1900 */
[----:B------:R-:W3:Y:S03]  /*2f50*/  LDG.E R20, desc[UR6][R14.64] ;  /* 0x000000060e147981 */ /* 0x000ee6000c1e1900 */
[----:B------:R-:W1:Y:S01]  /*2f60*/  LDC.64 R26, c[0x0][0x388] ;  /* 0x0000e200ff1a7b82 */ /* 0x000e620000000a00 */
[----:B------:R-:W5:Y:S04]  /*2f70*/  LDG.E R3, desc[UR6][R16.64] ;  /* 0x0000000610037981 */ /* 0x000f68000c1e1900 */
[----:B------:R-:W4:Y:S03]  /*2f80*/  LDG.E R2, desc[UR6][R18.64] ;  /* 0x0000000612027981 */ /* 0x000f26000c1e1900 */
[----:B------:R-:W1:Y:S08]  /*2f90*/  LDC.64 R32, c[0x0][0x390] ;  /* 0x0000e400ff207b82 */ /* 0x000e700000000a00 */
[----:B------:R-:W1:Y:S01]  /*2fa0*/  LDC.64 R34, c[0x0][0x398] ;  /* 0x0000e600ff227b82 */ /* 0x000e620000000a00 */
[----:B0-----:R-:W-:-:S06]  /*2fb0*/  IMAD.WIDE R22, R31, 0x4, R22 ;  /* 0x000000041f167825 */ /* 0x001fcc00078e0216 */
[----:B------:R-:W2:Y:S01]  /*2fc0*/  LDG.E R22, desc[UR6][R22.64] ;  /* 0x0000000616167981 */ /* 0x000ea2000c1e1900 */
[----:B-1----:R-:W-:-:S06]  /*2fd0*/  IMAD.WIDE R26, R31, 0x4, R26 ;  /* 0x000000041f1a7825 */ /* 0x002fcc00078e021a */
[----:B------:R-:W3:Y:S01]  /*2fe0*/  LDG.E R27, desc[UR6][R26.64] ;  /* 0x000000061a1b7981 */ /* 0x000ee2000c1e1900 */
[----:B------:R-:W-:-:S06]  /*2ff0*/  IMAD.WIDE R32, R31, 0x4, R32 ;  /* 0x000000041f207825 */ /* 0x000fcc00078e0220 */
[----:B------:R-:W5:Y:S01]  /*3000*/  LDG.E R32, desc[UR6][R32.64] ;  /* 0x0000000620207981 */ /* 0x000f62000c1e1900 */
[----:B------:R-:W-:-:S06]  /*3010*/  IMAD.WIDE R34, R31, 0x4, R34 ;  /* 0x000000041f227825 */ /* 0x000fcc00078e0222 */
[----:B------:R-:W4:Y:S01]  /*3020*/  LDG.E R35, desc[UR6][R34.64] ;  /* 0x0000000622237981 */ /* 0x000f22000c1e1900 */
[----:B------:R-:W-:Y:S01]  /*3030*/  BSSY.RECONVERGENT B0, `(.L_x_32) ;  /* 0x000004c000007945 */ /* 0x000fe20003800200 */
[----:B--2---:R-:W-:-:S05]  /*3040*/  FADD R21, R21, -R22 ;  /* 0x8000001615157221 */ /* 0x004fca0000000000 */
[----:B------:R-:W-:Y:S01]  /*3050*/  FSETP.NEU.AND P0, PT, R21, 1, PT ;  /* 0x3f8000001500780b */ /* 0x000fe20003f0d000 */
[----:B---3--:R-:W-:Y:S01]  /*3060*/  FADD R20, R20, -R27 ;  /* 0x8000001b14147221 */ /* 0x008fe20000000000 */
[----:B------:R-:W-:Y:S01]  /*3070*/  MOV R22, 0x3f800000 ;  /* 0x3f80000000167802 */ /* 0x000fe20000000f00 */
[----:B-----5:R-:W-:-:S03]  /*3080*/  FADD R3, R3, -R32 ;  /* 0x8000002003037221 */ /* 0x020fc60000000000 */
[----:B------:R-:W-:Y:S01]  /*3090*/  FSETP.NEU.AND P3, PT, R20, 1, PT ;  /* 0x3f8000001400780b */ /* 0x000fe20003f6d000 */
[----:B----4-:R-:W-:Y:S01]  /*30a0*/  FADD R2, R2, -R35 ;  /* 0x8000002302027221 */ /* 0x010fe20000000000 */
[----:B------:R-:W-:-:S04]  /*30b0*/  FSETP.NEU.AND P2, PT, R3, 1, PT ;  /* 0x3f8000000300780b */ /* 0x000fc80003f4d000 */
        /* <DEDUP_REMOVED lines=67> */
.L_x_33:
[----:B------:R-:W-:Y:S05]  /*34f0*/  BSYNC.RECONVERGENT B0 ;  /* 0x0000000000007941 */ /* 0x000fea0003800200 */
.L_x_32:
[----:B------:R-:W-:Y:S01]  /*3500*/  BSSY.RECONVERGENT B0, `(.L_x_34) ;  /* 0x0000044000007945 */ /* 0x000fe20003800200 */
[----:B------:R-:W-:-:S03]  /*3510*/  HFMA2 R21, -RZ, RZ, 1.875, 0 ;  /* 0x3f800000ff157431 */ /* 0x000fc600000001ff */
[----:B------:R-:W-:Y:S05]  /*3520*/  @!P3 BRA `(.L_x_35) ;  /* 0x000000040004b947 */ /* 0x000fea0003800000 */
[----:B------:R-:W-:-:S13]  /*3530*/  FSETP.NAN.AND P0, PT, |R20|, |R20|, PT ;  /* 0x400000141400720b */ /* 0x000fda0003f08200 */
[----:B------:R-:W-:Y:S01]  /*3540*/  @P0 FADD R21, R20, 2 ;  /* 0x4000000014150421 */ /* 0x000fe20000000000 */
[----:B------:R-:W-:Y:S06]  /*3550*/  @P0 BRA `(.L_x_35) ;  /* 0x0000000000f80947 */ /* 0x000fec0003800000 */
[C---:B------:R-:W-:Y:S01]  /*3560*/  FMUL R21, |R20|.reuse, 16777216 ;  /* 0x4b80000014157820 */ /* 0x040fe20000400200 */
[----:B------:R-:W-:Y:S02]  /*3570*/  FSETP.GEU.AND P0, PT, |R20|, 1.175494350822287508e-38, PT ;  /* 0x008000001400780b */ /* 0x000fe40003f0e200 */
[----:B------:R-:W-:Y:S02]  /*3580*/  MOV R36, 0x3a2c32e4 ;  /* 0x3a2c32e400247802 */ /* 0x000fe40000000f00 */
        /* <DEDUP_REMOVED lines=24> */
[----:B------:R-:W-:-:S02]  /*3710*/  HFMA2 R34, -RZ, RZ, 0.64013671875, -15.109375 ;  /* 0x391fcb8eff227431 */ /* 0x000fc400000001ff */
        /* <DEDUP_REMOVED lines=34> */
.L_x_35:
[----:B------:R-:W-:Y:S05]  /*3940*/  BSYNC.RECONVERGENT B0 ;  /* 0x0000000000007941 */ /* 0x000fea0003800200 */
.L_x_34:
        /* <DEDUP_REMOVED lines=69> */
.L_x_37:
[----:B------:R-:W-:Y:S05]  /*3da0*/  BSYNC.RECONVERGENT B0 ;  /* 0x0000000000007941 */ /* 0x000fea0003800200 */
.L_x_36:
        /* <DEDUP_REMOVED lines=69> */
.L_x_39:
[----:B------:R-:W-:Y:S05]  /*4200*/  BSYNC.RECONVERGENT B0 ;  /* 0x0000000000007941 */ /* 0x000fea0003800200 */
.L_x_38:
        /* <DEDUP_REMOVED lines=10> */
.L_x_41:
[----:B------:R-:W-:Y:S01]  /*42b0*/  FMUL.FTZ R3, R2, R21 ;  /* 0x0000001502037220 */ /* 0x000fe20000410000 */
[----:B------:R-:W-:-:S03]  /*42c0*/  FMUL.FTZ R20, R21, 0.5 ;  /* 0x3f00000015147820 */ /* 0x000fc60000410000 */
[----:B------:R-:W-:-:S04]  /*42d0*/  FFMA R2, -R3, R3, R2 ;  /* 0x0000000303027223 */ /* 0x000fc80000000102 */
[----:B------:R-:W-:-:S07]  /*42e0*/  FFMA R3, R2, R20, R3 ;  /* 0x0000001402037223 */ /* 0x000fce0000000003 */
.L_x_42:
[----:B------:R-:W-:Y:S05]  /*42f0*/  BSYNC.RECONVERGENT B0 ;  /* 0x0000000000007941 */ /* 0x000fea0003800200 */
.L_x_40:
        /* <DEDUP_REMOVED lines=13> */
.L_x_44:
[----:B------:R-:W-:Y:S05]  /*43d0*/  BSYNC.RECONVERGENT B3 ;  /* 0x0000000000037941 */ /* 0x000fea0003800200 */
.L_x_43:
        /* <DEDUP_REMOVED lines=16> */
.L_x_31:
[----:B------:R-:W-:Y:S05]  /*44e0*/  BSYNC.RECONVERGENT B2 ;  /* 0x0000000000027941 */ /* 0x000fea0003800200 */
.L_x_30:
[----:B------:R-:W0:Y:S01]  /*44f0*/  LDCU UR4, c[0x0][0x3cc] ;  /* 0x00007980ff0477ac */ /* 0x000e220008000800 */
[----:B------:R-:W-:Y:S01]  /*4500*/  BSSY.RECONVERGENT B2, `(.L_x_45) ;  /* 0x000015f000027945 */ /* 0x000fe20003800200 */
[----:B0-----:R-:W-:-:S06]  /*4510*/  UIADD3 UR4, UPT, UPT, UR4, -0x1, URZ ;  /* 0xffffffff04047890 */ /* 0x001fcc000fffe0ff */
[----:B------:R-:W-:-:S13]  /*4520*/  ISETP.NE.AND P0, PT, R29, UR4, PT ;  /* 0x000000041d007c0c */ /* 0x000fda000bf05270 */
[----:B------:R-:W-:Y:S05]  /*4530*/  @!P0 BRA `(.L_x_46) ;  /* 0x00000014006c8947 */ /* 0x000fea0003800000 */
[----:B-1----:R-:W0:Y:S01]  /*4540*/  LDC.64 R22, c[0x0][0x380] ;  /* 0x0000e000ff167b82 */ /* 0x002e220000000a00 */
[----:B--23--:R-:W2:Y:S04]  /*4550*/  LDG.E R21, desc[UR6][R12.64] ;  /* 0x000000060c157981 */ /* 0x00cea8000c1e1900 */
        /* <DEDUP_REMOVED lines=90> */
.L_x_48:
[----:B------:R-:W-:Y:S05]  /*4b00*/  BSYNC.RECONVERGENT B0 ;  /* 0x0000000000007941 */ /* 0x000fea0003800200 */
.L_x_47:
[----:B------:R-:W-:Y:S01]  /*4b10*/  BSSY.RECONVERGENT B0, `(.L_x_49) ;  /* 0x0000044000007945 */ /* 0x000fe20003800200 */
[----:B------:R-:W-:-:S03]  /*4b20*/  HFMA2 R21, -RZ, RZ, 1.875, 0 ;  /* 0x3f800000ff157431 */ /* 0x000fc600000001ff */
[----:B------:R-:W-:Y:S05]  /*4b30*/  @!P3 BRA `(.L_x_50) ;  /* 0x000000040004b947 */ /* 0x000fea0003800000 */
        /* <DEDUP_REMOVED lines=65> */
.L_x_50:
[----:B------:R-:W-:Y:S05]  /*4f50*/  BSYNC.RECONVERGENT B0 ;  /* 0x0000000000007941 */ /* 0x000fea0003800200 */
.L_x_49:
        /* <DEDUP_REMOVED lines=69> */
.L_x_52:
[----:B------:R-:W-:Y:S05]  /*53b0*/  BSYNC.RECONVERGENT B0 ;  /* 0x0000000000007941 */ /* 0x000fea0003800200 */
.L_x_51:
        /* <DEDUP_REMOVED lines=69> */
.L_x_54:
[----:B------:R-:W-:Y:S05]  /*5810*/  BSYNC.RECONVERGENT B0 ;  /* 0x0000000000007941 */ /* 0x000fea0003800200 */
.L_x_53:
        /* <DEDUP_REMOVED lines=10> */
.L_x_56:
[----:B------:R-:W-:Y:S01]  /*58c0*/  FMUL.FTZ R3, R2, R21 ;  /* 0x0000001502037220 */ /* 0x000fe20000410000 */
[----:B------:R-:W-:-:S03]  /*58d0*/  FMUL.FTZ R20, R21, 0.5 ;  /* 0x3f00000015147820 */ /* 0x000fc60000410000 */
[----:B------:R-:W-:-:S04]  /*58e0*/  FFMA R2, -R3, R3, R2 ;  /* 0x0000000303027223 */ /* 0x000fc80000000102 */
[----:B------:R-:W-:-:S07]  /*58f0*/  FFMA R3, R2, R20, R3 ;  /* 0x0000001402037223 */ /* 0x000fce0000000003 */
.L_x_57:
[----:B------:R-:W-:Y:S05]  /*5900*/  BSYNC.RECONVERGENT B0 ;  /* 0x0000000000007941 */ /* 0x000fea0003800200 */
.L_x_55:
        /* <DEDUP_REMOVED lines=13> */
.L_x_59:
[----:B------:R-:W-:Y:S05]  /*59e0*/  BSYNC.RECONVERGENT B3 ;  /* 0x0000000000037941 */ /* 0x000fea0003800200 */
.L_x_58:
        /* <DEDUP_REMOVED lines=16> */
.L_x_46:
[----:B------:R-:W-:Y:S05]  /*5af0*/  BSYNC.RECONVERGENT B2 ;  /* 0x0000000000027941 */ /* 0x000fea0003800200 */
.L_x_45:
[----:B------:R-:W-:Y:S01]  /*5b00*/  ISETP.NE.AND P0, PT, R24, RZ, PT ;  /* 0x000000ff1800720c */ /* 0x000fe20003f05270 */
[----:B------:R-:W-:-:S12]  /*5b10*/  BSSY.RECONVERGENT B2, `(.L_x_60) ;  /* 0x000015d000027945 */ /* 0x000fd80003800200 */
        /* <DEDUP_REMOVED lines=93> */
.L_x_63:
[----:B------:R-:W-:Y:S05]  /*60f0*/  BSYNC.RECONVERGENT B0 ;  /* 0x0000000000007941 */ /* 0x000fea0003800200 */
.L_x_62:
        /* <DEDUP_REMOVED lines=68> */
.L_x_65:
[----:B------:R-:W-:Y:S05]  /*6540*/  BSYNC.RECONVERGENT B0 ;  /* 0x0000000000007941 */ /* 0x000fea0003800200 */
.L_x_64:
        /* <DEDUP_REMOVED lines=48> */
[----:B------:R-:W-:Y:S02]  /*6850*/  MOV R23, 0x391fcb8e ;  /* 0x391fcb8e00177802 */ /* 0x000fe40000000f00 */
[----:B------:R-:W-:Y:S01]  /*6860*/  FSETP.GT.AND P3, PT, |R26|, 152, PT ;  /* 0x431800001a00780b */ /* 0x000fe20003f64200 */
        /* <DEDUP_REMOVED lines=19> */
.L_x_67:
[----:B------:R-:W-:Y:S05]  /*69a0*/  BSYNC.RECONVERGENT B0 ;  /* 0x0000000000007941 */ /* 0x000fea0003800200 */
.L_x_66:
        /* <DEDUP_REMOVED lines=12> */
[----:B------:R-:W-:-:S04]  /*6a70*/  LOP3.LUT R20, R20, 0xff800000, RZ, 0xc0, !PT ;  /* 0xff80000014147812 */ /* 0x000fc800078ec0ff */
[-C--:B------:R-:W-:Y:S02]  /*6a80*/  IADD3 R3, PT, PT, R3, -R20.reuse, RZ ;  /* 0x8000001403037210 */ /* 0x080fe40007ffe0ff */
[----:B------:R-:W-:-:S03]  /*6a90*/  I2FP.F32.S32 R20, R20 ;  /* 0x0000001400147245 */ /* 0x000fc60000201400 */
[C---:B------:R-:W-:Y:S01]  /*6aa0*/  FADD R23, R3.reuse, 1 ;  /* 0x3f80000003177421 */ /* 0x040fe20000000000 */
[----:B------:R-:W-:Y:S01]  /*6ab0*/  FADD R21, R3, -1 ;  /* 0xbf80000003157421 */ /* 0x000fe20000000000 */
[----:B------:R-:W-:Y:S02]  /*6ac0*/  FSEL R3, RZ, -24, P0 ;  /* 0xc1c00000ff037808 */ /* 0x000fe40000000000 */
[----:B------:R-:W-:Y:S01]  /*6ad0*/  FSETP.NEU.AND P0, PT, |R2|, +INF , PT ;  /* 0x7f8000000200780b */ /* 0x000fe20003f0d200 */
[----:B------:R-:W-:Y:S01]  /*6ae0*/  FADD R26, R21, R21 ;  /* 0x00000015151a7221 */ /* 0x000fe20000000000 */
[----:B------:R-:W0:Y:S01]  /*6af0*/  MUFU.RCP R23, R23 ;  /* 0x0000001700177308 */ /* 0x000e220000001000 */
[----:B------:R-:W-:Y:S01]  /*6b00*/  FFMA R20, R20, 1.1920928955078125e-07, R3 ;  /* 0x3400000014147823 */ /* 0x000fe20000000003 */
[----:B------:R-:W-:-:S13]  /*6b10*/  FSETP.NEU.AND P0, PT, R2, RZ, P0 ;  /* 0x000000ff0200720b */ /* 0x000fda000070d000 */
        /* <DEDUP_REMOVED lines=46> */
.L_x_69:
[----:B------:R-:W-:Y:S05]  /*6e00*/  BSYNC.RECONVERGENT B0 ;  /* 0x0000000000007941 */ /* 0x000fea0003800200 */
.L_x_68:
        /* <DEDUP_REMOVED lines=10> */
.L_x_71:
[----:B------:R-:W-:Y:S01]  /*6eb0*/  FMUL.FTZ R3, R2, R21 ;  /* 0x0000001502037220 */ /* 0x000fe20000410000 */
[----:B------:R-:W-:-:S03]  /*6ec0*/  FMUL.FTZ R20, R21, 0.5 ;  /* 0x3f00000015147820 */ /* 0x000fc60000410000 */
[----:B------:R-:W-:-:S04]  /*6ed0*/  FFMA R2, -R3, R3, R2 ;  /* 0x0000000303027223 */ /* 0x000fc80000000102 */
[----:B------:R-:W-:-:S07]  /*6ee0*/  FFMA R3, R2, R20, R3 ;  /* 0x0000001402037223 */ /* 0x000fce0000000003 */
.L_x_72:
[----:B------:R-:W-:Y:S05]  /*6ef0*/  BSYNC.RECONVERGENT B0 ;  /* 0x0000000000007941 */ /* 0x000fea0003800200 */
.L_x_70:
        /* <DEDUP_REMOVED lines=13> */
.L_x_74:
[----:B------:R-:W-:Y:S05]  /*6fd0*/  BSYNC.RECONVERGENT B3 ;  /* 0x0000000000037941 */ /* 0x000fea0003800200 */
.L_x_73:
        /* <DEDUP_REMOVED lines=16> */
.L_x_61:
[----:B------:R-:W-:Y:S05]  /*70e0*/  BSYNC.RECONVERGENT B2 ;  /* 0x0000000000027941 */ /* 0x000fea0003800200 */
.L_x_60:
[----:B------:R-:W0:Y:S02]  /*70f0*/  LDCU UR4, c[0x0][0x3d0] ;  /* 0x00007a00ff0477ac */ /* 0x000e240008000800 */
[----:B0-----:R-:W-:-:S06]  /*7100*/  UIADD3 UR4, UPT, UPT, UR4, -0x1, URZ ;  /* 0xffffffff04047890 */ /* 0x001fcc000fffe0ff */
[----:B------:R-:W-:-:S13]  /*7110*/  ISETP.NE.AND P0, PT, R24, UR4, PT ;  /* 0x0000000418007c0c */ /* 0x000fda000bf05270 */
[----:B------:R-:W-:Y:S05]  /*7120*/  @!P0 EXIT ;  /* 0x000000000000894d */ /* 0x000fea0003800000 */
[----:B-123--:R-:W0:Y:S01]  /*7130*/  LDC.64 R20, c[0x0][0x380] ;  /* 0x0000e000ff147b82 */ /* 0x00ee220000000a00 */
[----:B------:R-:W2:Y:S04]  /*7140*/  LDG.E R13, desc[UR6][R12.64] ;  /* 0x000000060c0d7981 */ /* 0x000ea8000c1e1900 */
        /* <DEDUP_REMOVED lines=71> */
[----:B------:R-:W-:Y:S01]  /*75c0*/  FFMA R23, R23, 2, R14 ;  /* 0x4000000017177823 */ /* 0x000fe2000000000e */
[----:B0-----:R-:W-:Y:S01]  /*75d0*/  FADD R14, R15, -R16 ;  /* 0x800000100f0e7221 */ /* 0x001fe20000000000 */
[----:B------:R-:W-:-:S03]  /*75e0*/  FSETP.GT.AND P4, PT, R16, RZ, PT ;  /* 0x000000ff1000720b */ /* 0x000fc60003f84000 */
[----:B------:R-:W-:Y:S01]  /*75f0*/  FADD R14, R14, R23 ;  /* 0x000000170e0e7221 */ /* 0x000fe20000000000 */
[----:B------:R-:W-:Y:S02]  /*7600*/  SEL R16, RZ, 0x83000000, P4 ;  /* 0x83000000ff107807 */ /* 0x000fe40002000000 */
[----:B------:R-:W-:Y:S01]  /*7610*/  FSETP.GEU.AND P4, PT, R15, RZ, PT ;  /* 0x000000ff0f00720b */ /* 0x000fe20003f8e000 */
[----:B------:R-:W-:Y:S01]  /*7620*/  FFMA R17, R14, R17, 0.0013391353422775864601 ;  /* 0x3aaf85ed0e117423 */ /* 0x000fe20000000011 */
[----:B------:R-:W-:-:S03]  /*7630*/  IADD3 R18, PT, PT, R16, 0x7f000000, RZ ;  /* 0x7f00000010127810 */ /* 0x000fc60007ffe0ff */
[C---:B------:R-:W-:Y:S02]  /*7640*/  FFMA R19, R14.reuse, R17, 0.0096188392490148544312 ;  /* 0x3c1d98560e137423 */ /* 0x040fe40000000011 */
[----:B------:R-:W0:Y:S02]  /*7650*/  F2I.NTZ R17, R15 ;  /* 0x0000000f00117305 */ /* 0x000e240000203100 */
[----:B------:R-:W-:-:S04]  /*7660*/  FFMA R19, R14, R19, 0.055503588169813156128 ;  /* 0x3d6357bb0e137423 */ /* 0x000fc80000000013 */
[----:B------:R-:W-:-:S04]  /*7670*/  FFMA R19, R14, R19, 0.24022644758224487305 ;  /* 0x3e75fdec0e137423 */ /* 0x000fc80000000013 */
[----:B------:R-:W-:-:S04]  /*7680*/  FFMA R19, R14, R19, 0.69314718246459960938 ;  /* 0x3f3172180e137423 */ /* 0x000fc80000000013 */
[----:B------:R-:W-:Y:S01]  /*7690*/  FFMA R19, R14, R19, 1 ;  /* 0x3f8000000e137423 */ /* 0x000fe20000000013 */
[----:B0-----:R-:W-:Y:S02]  /*76a0*/  LEA R17, R17, -R16, 0x17 ;  /* 0x8000001011117211 */ /* 0x001fe400078eb8ff */
[----:B------:R-:W-:Y:S01]  /*76b0*/  FSEL R14, RZ, +INF , !P4 ;  /* 0x7f800000ff0e7808 */ /* 0x000fe20006000000 */
[----:B------:R-:W-:-:S04]  /*76c0*/  FMUL R18, R18, R19 ;  /* 0x0000001312127220 */ /* 0x000fc80000400000 */
[----:B------:R-:W-:Y:S01]  /*76d0*/  @!P5 FMUL R14, R17, R18 ;  /* 0x00000012110ed220 */ /* 0x000fe20000400000 */
[----:B------:R-:W-:-:S07]  /*76e0*/  @!P0 LOP3.LUT R14, R13, 0x7fffffff, RZ, 0xc0, !PT ;  /* 0x7fffffff0d0e8812 */ /* 0x000fce00078ec0ff */
.L_x_76:
[----:B------:R-:W-:Y:S05]  /*76f0*/  BSYNC.RECONVERGENT B0 ;  /* 0x0000000000007941 */ /* 0x000fea0003800200 */
.L_x_75:
        /* <DEDUP_REMOVED lines=40> */
[----:B------:R-:W-:Y:S01]  /*7980*/  FFMA R19, R18, R19, R20 ;  /* 0x0000001312137223 */ /* 0x000fe20000000014 */
[----:B------:R-:W-:-:S03]  /*7990*/  HFMA2 R18, -RZ, RZ, 0.64013671875, -15.109375 ;  /* 0x391fcb8eff127431 */ /* 0x000fc600000001ff */
        /* <DEDUP_REMOVED lines=26> */
.L_x_78:
[----:B------:R-:W-:Y:S05]  /*7b40*/  BSYNC.RECONVERGENT B0 ;  /* 0x0000000000007941 */ /* 0x000fea0003800200 */
.L_x_77:
        /* <DEDUP_REMOVED lines=42> */
[----:B------:R-:W-:-:S03]  /*7df0*/  MOV R15, 0x391fcb8e ;  /* 0x391fcb8e000f7802 */ /* 0x000fc60000000f00 */
        /* <DEDUP_REMOVED lines=26> */
.L_x_80:
[----:B------:R-:W-:Y:S05]  /*7fa0*/  BSYNC.RECONVERGENT B0 ;  /* 0x0000000000007941 */ /* 0x000fea0003800200 */
.L_x_79:
        /* <DEDUP_REMOVED lines=69> */
.L_x_82:
[----:B------:R-:W-:Y:S05]  /*8400*/  BSYNC.RECONVERGENT B0 ;  /* 0x0000000000007941 */ /* 0x000fea0003800200 */
.L_x_81:
        /* <DEDUP_REMOVED lines=10> */
.L_x_84:
[----:B------:R-:W-:Y:S01]  /*84b0*/  FMUL.FTZ R3, R2, R13 ;  /* 0x0000000d02037220 */ /* 0x000fe20000410000 */
[----:B------:R-:W-:-:S03]  /*84c0*/  FMUL.FTZ R12, R13, 0.5 ;  /* 0x3f0000000d0c7820 */ /* 0x000fc60000410000 */
[----:B------:R-:W-:-:S04]  /*84d0*/  FFMA R2, -R3, R3, R2 ;  /* 0x0000000303027223 */ /* 0x000fc80000000102 */
[----:B------:R-:W-:-:S07]  /*84e0*/  FFMA R3, R2, R12, R3 ;  /* 0x0000000c02037223 */ /* 0x000fce0000000003 */
.L_x_85:
[----:B------:R-:W-:Y:S05]  /*84f0*/  BSYNC.RECONVERGENT B0 ;  /* 0x0000000000007941 */ /* 0x000fea0003800200 */
.L_x_83:
        /* <DEDUP_REMOVED lines=13> */
.L_x_87:
[----:B------:R-:W-:Y:S05]  /*85d0*/  BSYNC.RECONVERGENT B2 ;  /* 0x0000000000027941 */ /* 0x000fea0003800200 */
.L_x_86:
[----:B------:R-:W0:Y:S01]  /*85e0*/  LDC.64 R2, c[0x0][0x3a0] ;  /* 0x0000e800ff027b82 */ /* 0x000e220000000a00 */
[----:B------:R-:W2:Y:S01]  /*85f0*/  LDG.E R8, desc[UR6][R8.64] ;  /* 0x0000000608087981 */ /* 0x000ea2000c1e1900 */
[----:B0-----:R-:W-:-:S06]  /*8600*/  IMAD.WIDE R2, R28, 0x4, R2 ;  /* 0x000000041c027825 */ /* 0x001fcc00078e0202 */
[----:B------:R-:W3:Y:S01]  /*8610*/  LDG.E R3, desc[UR6][R2.64] ;  /* 0x0000000602037981 */ /* 0x000ee2000c1e1900 */
[----:B------:R-:W-:-:S04]  /*8620*/  FADD R12, -R12, 1 ;  /* 0x3f8000000c0c7421 */ /* 0x000fc80000000100 */
[----:B---3--:R-:W-:-:S05]  /*8630*/  FMUL R13, R12, R3 ;  /* 0x000000030c0d7220 */ /* 0x008fca0000400000 */
[----:B--2---:R-:W-:-:S13]  /*8640*/  FSETP.GT.AND P0, PT, R13, R8, PT ;  /* 0x000000080d00720b */ /* 0x004fda0003f04000 */
[----:B------:R-:W-:Y:S05]  /*8650*/  @!P0 EXIT ;  /* 0x000000000000894d */ /* 0x000fea0003800000 */
[----:B------:R-:W0:Y:S01]  /*8660*/  LDCU.64 UR4, c[0x0][0x3a8] ;  /* 0x00007500ff0477ac */ /* 0x000e220008000a00 */
[----:B------:R-:W-:Y:S01]  /*8670*/  STG.E desc[UR6][R10.64], R13 ;  /* 0x0000000d0a007986 */ /* 0x000fe2000c101906 */
[----:B0-----:R-:W-:-:S04]  /*8680*/  IADD3 R2, P0, PT, R28, UR4, RZ ;  /* 0x000000041c027c10 */ /* 0x001fc8000ff1e0ff */
[----:B------:R-:W-:-:S06]  /*8690*/  LEA.HI.X.SX32 R3, R28, UR5, 0x1, P0 ;  /* 0x000000051c037c11 */ /* 0x000fcc00080f0eff */
[----:B------:R-:W2:Y:S01]  /*86a0*/  LDG.E.U8 R3, desc[UR6][R2.64] ;  /* 0x0000000602037981 */ /* 0x000ea2000c1e1100 */
[----:B------:R-:W-:-:S03]  /*86b0*/  HFMA2 R0, -RZ, RZ, 0, 5.9604644775390625e-08 ;  /* 0x00000001ff007431 */ /* 0x000fc600000001ff */
[----:B--2---:R-:W-:Y:S04]  /*86c0*/  STG.E.U8 desc[UR6][R6.64], R3 ;  /* 0x0000000306007986 */ /* 0x004fe8000c101106 */
[----:B------:R-:W-:Y:S01]  /*86d0*/  STG.E.U8 desc[UR6][R4.64], R0 ;  /* 0x0000000004007986 */ /* 0x000fe2000c101106 */
[----:B------:R-:W-:Y:S05]  /*86e0*/  EXIT ;  /* 0x000000000000794d */ /* 0x000fea0003800000 */
        .weak           $__internal_0_$__cuda_sm20_sqrt_rn_f32_slowpath
        .type           $__internal_0_$__cuda_sm20_sqrt_rn_f32_slowpath,@function
        .size           $__internal_0_$__cuda_sm20_sqrt_rn_f32_slowpath,($__internal_1_$__cuda_sm3x_div_rn_noftz_f32_slowpath - $__internal_0_$__cuda_sm20_sqrt_rn_f32_slowpath)
$__internal_0_$__cuda_sm20_sqrt_rn_f32_slowpath:
[----:B------:R-:W-:-:S13]  /*86f0*/  LOP3.LUT P0, RZ, R2, 0x7fffffff, RZ, 0xc0, !PT ;  /* 0x7fffffff02ff7812 */ /* 0x000fda000780c0ff */
[----:B------:R-:W-:Y:S01]  /*8700*/  @!P0 MOV R3, R2 ;  /* 0x0000000200038202 */ /* 0x000fe20000000f00 */
[----:B------:R-:W-:Y:S06]  /*8710*/  @!P0 BRA `(.L_x_88) ;  /* 0x0000000000408947 */ /* 0x000fec0003800000 */
[----:B------:R-:W-:-:S13]  /*8720*/  FSETP.GEU.FTZ.AND P0, PT, R2, RZ, PT ;  /* 0x000000ff0200720b */ /* 0x000fda0003f1e000 */
[----:B------:R-:W-:Y:S01]  /*8730*/  @!P0 MOV R3, 0x7fffffff ;  /* 0x7fffffff00038802 */ /* 0x000fe20000000f00 */
[----:B------:R-:W-:Y:S06]  /*8740*/  @!P0 BRA `(.L_x_88) ;  /* 0x0000000000348947 */ /* 0x000fec0003800000 */
[----:B------:R-:W-:-:S13]  /*8750*/  FSETP.GTU.FTZ.AND P0, PT, |R2|, +INF , PT ;  /* 0x7f8000000200780b */ /* 0x000fda0003f1c200 */
[----:B------:R-:W-:Y:S01]  /*8760*/  @P0 FADD.FTZ R3, R2, 1 ;  /* 0x3f80000002030421 */ /* 0x000fe20000010000 */
[----:B------:R-:W-:Y:S06]  /*8770*/  @P0 BRA `(.L_x_88) ;  /* 0x0000000000280947 */ /* 0x000fec0003800000 */
[----:B------:R-:W-:-:S13]  /*8780*/  FSETP.NEU.FTZ.AND P0, PT, |R2|, +INF , PT ;  /* 0x7f8000000200780b */ /* 0x000fda0003f1d200 */
[----:B------:R-:W-:-:S04]  /*8790*/  @P0 FFMA R20, R2, 1.84467440737095516160e+19, RZ ;  /* 0x5f80000002140823 */ /* 0x000fc800000000ff */
[----:B------:R-:W0:Y:S02]  /*87a0*/  @P0 MUFU.RSQ R3, R20 ;  /* 0x0000001400030308 */ /* 0x000e240000001400 */
[----:B0-----:R-:W-:Y:S01]  /*87b0*/  @P0 FMUL.FTZ R21, R20, R3 ;  /* 0x0000000314150220 */ /* 0x001fe20000410000 */
[----:B------:R-:W-:Y:S01]  /*87c0*/  @P0 FMUL.FTZ R23, R3, 0.5 ;  /* 0x3f00000003170820 */ /* 0x000fe20000410000 */
[----:B------:R-:W-:Y:S02]  /*87d0*/  @!P0 MOV R3, R2 ;  /* 0x0000000200038202 */ /* 0x000fe40000000f00 */
[----:B------:R-:W-:-:S04]  /*87e0*/  @P0 FADD.FTZ R22, -R21, -RZ ;  /* 0x800000ff15160221 */ /* 0x000fc80000010100 */
[----:B------:R-:W-:-:S04]  /*87f0*/  @P0 FFMA R22, R21, R22, R20 ;  /* 0x0000001615160223 */ /* 0x000fc80000000014 */
[----:B------:R-:W-:-:S04]  /*8800*/  @P0 FFMA R22, R22, R23, R21 ;  /* 0x0000001716160223 */ /* 0x000fc80000000015 */
[----:B------:R-:W-:-:S07]  /*8810*/  @P0 FMUL.FTZ R3, R22, 2.3283064365386962891e-10 ;  /* 0x2f80000016030820 */ /* 0x000fce0000410000 */
.L_x_88:
[----:B------:R-:W-:Y:S01]  /*8820*/  MOV R20, R3 ;  /* 0x0000000300147202 */ /* 0x000fe20000000f00 */
[----:B------:R-:W-:Y:S01]  /*8830*/  HFMA2 R3, -RZ, RZ, 0, 0 ;  /* 0x00000000ff037431 */ /* 0x000fe200000001ff */
[----:B------:R-:W-:-:S04]  /*8840*/  MOV R2, R26 ;  /* 0x0000001a00027202 */ /* 0x000fc80000000f00 */
[----:B------:R-:W-:Y:S05]  /*8850*/  RET.REL.NODEC R2 `(_Z10evol_cellsPKfS0_S0_S0_S0_PKhPfPhS4_iiif) ;  /* 0xffffff7402e87950 */ /* 0x000fea0003c3ffff */
        .weak           $__internal_1_$__cuda_sm3x_div_rn_noftz_f32_slowpath
        .type           $__internal_1_$__cuda_sm3x_div_rn_noftz_f32_slowpath,@function
        .size           $__internal_1_$__cuda_sm3x_div_rn_noftz_f32_slowpath,(.L_x_103 - $__internal_1_$__cuda_sm3x_div_rn_noftz_f32_slowpath)
$__internal_1_$__cuda_sm3x_div_rn_noftz_f32_slowpath:
[----:B------:R-:W-:Y:S01]  /*8860*/  SHF.R.U32.HI R22, RZ, 0x17, R0 ;  /* 0x00000017ff167819 */ /* 0x000fe20000011600 */
[----:B------:R-:W-:Y:S01]  /*8870*/  BSSY.RECONVERGENT B0, `(.L_x_89) ;  /* 0x0000063000007945 */ /* 0x000fe20003800200 */
[----:B------:R-:W-:Y:S02]  /*8880*/  SHF.R.U32.HI R2, RZ, 0x17, R3 ;  /* 0x00000017ff027819 */ /* 0x000fe40000011603 */
[----:B------:R-:W-:Y:S02]  /*8890*/  LOP3.LUT R22, R22, 0xff, RZ, 0xc0, !PT ;  /* 0x000000ff16167812 */ /* 0x000fe400078ec0ff */
[----:B------:R-:W-:Y:S02]  /*88a0*/  LOP3.LUT R34, R2, 0xff, RZ, 0xc0, !PT ;  /* 0x000000ff02227812 */ /* 0x000fe400078ec0ff */
[----:B------:R-:W-:Y:S02]  /*88b0*/  IADD3 R23, PT, PT, R22, -0x1, RZ ;  /* 0xffffffff16177810 */ /* 0x000fe40007ffe0ff */
[----:B------:R-:W-:-:S02]  /*88c0*/  IADD3 R26, PT, PT, R34, -0x1, RZ ;  /* 0xffffffff221a7810 */ /* 0x000fc40007ffe0ff */
[----:B------:R-:W-:Y:S02]  /*88d0*/  ISETP.GT.U32.AND P0, PT, R23, 0xfd, PT ;  /* 0x000000fd1700780c */ /* 0x000fe40003f04070 */
[----:B------:R-:W-:Y:S02]  /*88e0*/  MOV R2, R0 ;  /* 0x0000000000027202 */ /* 0x000fe40000000f00 */
[----:B------:R-:W-:-:S13]  /*88f0*/  ISETP.GT.U32.OR P0, PT, R26, 0xfd, P0 ;  /* 0x000000fd1a00780c */ /* 0x000fda0000704470 */
[----:B------:R-:W-:Y:S01]  /*8900*/  @!P0 MOV R21, RZ ;  /* 0x000000ff00158202 */ /* 0x000fe20000000f00 */
[----:B------:R-:W-:Y:S06]  /*8910*/  @!P0 BRA `(.L_x_90) ;  /* 0x00000000005c8947 */ /* 0x000fec0003800000 */
[----:B------:R-:W-:Y:S02]  /*8920*/  FSETP.GTU.FTZ.AND P0, PT, |R3|, +INF , PT ;  /* 0x7f8000000300780b */ /* 0x000fe40003f1c200 */
[----:B------:R-:W-:-:S04]  /*8930*/  FSETP.GTU.FTZ.AND P1, PT, |R0|, +INF , PT ;  /* 0x7f8000000000780b */ /* 0x000fc80003f3c200 */
[----:B------:R-:W-:-:S13]  /*8940*/  PLOP3.LUT P0, PT, P0, P1, PT, 0xf8, 0x8f ;  /* 0x00000000008f781c */ /* 0x000fda0000703f70 */
[----:B------:R-:W-:Y:S05]  /*8950*/  @P0 BRA `(.L_x_91) ;  /* 0x00000004004c0947 */ /* 0x000fea0003800000 */
[----:B------:R-:W-:-:S13]  /*8960*/  LOP3.LUT P0, RZ, R2, 0x7fffffff, R3, 0xc8, !PT ;  /* 0x7fffffff02ff7812 */ /* 0x000fda000780c803 */
[----:B------:R-:W-:Y:S05]  /*8970*/  @!P0 BRA `(.L_x_92) ;  /* 0x00000004003c8947 */ /* 0x000fea0003800000 */
[C---:B------:R-:W-:Y:S02]  /*8980*/  FSETP.NEU.FTZ.AND P1, PT, |R3|.reuse, +INF , PT ;  /* 0x7f8000000300780b */ /* 0x040fe40003f3d200 */
[----:B------:R-:W-:Y:S02]  /*8990*/  FSETP.NEU.FTZ.AND P0, PT, |R0|, +INF , PT ;  /* 0x7f8000000000780b */ /* 0x000fe40003f1d200 */
[----:B------:R-:W-:-:S11]  /*89a0*/  FSETP.NEU.FTZ.AND P2, PT, |R3|, +INF , PT ;  /* 0x7f8000000300780b */ /* 0x000fd60003f5d200 */
[----:B------:R-:W-:Y:S05]  /*89b0*/  @!P0 BRA !P1, `(.L_x_92) ;  /* 0x00000004002c8947 */ /* 0x000fea0004800000 */
[----:B------:R-:W-:-:S04]  /*89c0*/  LOP3.LUT P1, RZ, R3, 0x7fffffff, RZ, 0xc0, !PT ;  /* 0x7fffffff03ff7812 */ /* 0x000fc8000782c0ff */
[----:B------:R-:W-:-:S13]  /*89d0*/  PLOP3.LUT P0, PT, P0, P1, PT, 0x2f, 0xf2 ;  /* 0x0000000000f2781c */ /* 0x000fda0000702577 */
[----:B------:R-:W-:Y:S05]  /*89e0*/  @P0 BRA `(.L_x_93) ;  /* 0x0000000400180947 */ /* 0x000fea0003800000 */
[----:B------:R-:W-:-:S04]  /*89f0*/  LOP3.LUT P0, RZ, R2, 0x7fffffff, RZ, 0xc0, !PT ;  /* 0x7fffffff02ff7812 */ /* 0x000fc8000780c0ff */
[----:B------:R-:W-:-:S13]  /*8a00*/  PLOP3.LUT P0, PT, P2, P0, PT, 0x2f, 0xf2 ;  /* 0x0000000000f2781c */ /* 0x000fda0001700577 */
[----:B------:R-:W-:Y:S05]  /*8a10*/  @P0 BRA `(.L_x_94) ;  /* 0x0000000400000947 */ /* 0x000fea0003800000 */
[----:B------:R-:W-:Y:S02]  /*8a20*/  ISETP.GE.AND P0, PT, R26, RZ, PT ;  /* 0x000000ff1a00720c */ /* 0x000fe40003f06270 */
[----:B------:R-:W-:-:S11]  /*8a30*/  ISETP.GE.AND P1, PT, R23, RZ, PT ;  /* 0x000000ff1700720c */ /* 0x000fd60003f26270 */
[----:B------:R-:W-:Y:S01]  /*8a40*/  @P0 MOV R21, RZ ;  /* 0x000000ff00150202 */ /* 0x000fe20000000f00 */
[----:B------:R-:W-:Y:S01]  /*8a50*/  @!P0 FFMA R3, R3, 1.84467440737095516160e+19, RZ ;  /* 0x5f80000003038823 */ /* 0x000fe200000000ff */
[----:B------:R-:W-:Y:S01]  /*8a60*/  @!P0 MOV R21, 0xffffffc0 ;  /* 0xffffffc000158802 */ /* 0x000fe20000000f00 */
[----:B------:R-:W-:-:S03]  /*8a70*/  @!P1 FFMA R2, R0, 1.84467440737095516160e+19, RZ ;  /* 0x5f80000000029823 */ /* 0x000fc600000000ff */
[----:B------:R-:W-:-:S07]  /*8a80*/  @!P1 IADD3 R21, PT, PT, R21, 0x40, RZ ;  /* 0x0000004015159810 */ /* 0x000fce0007ffe0ff */
.L_x_90:
[----:B------:R-:W-:Y:S01]  /*8a90*/  LEA R23, R22, 0xc0800000, 0x17 ;  /* 0xc080000016177811 */ /* 0x000fe200078eb8ff */
[----:B------:R-:W-:Y:S03]  /*8aa0*/  BSSY.RECONVERGENT B1, `(.L_x_95) ;  /* 0x0000036000017945 */ /* 0x000fe60003800200 */
[----:B------:R-:W-:Y:S02]  /*8ab0*/  IADD3 R26, PT, PT, -R23, R2, RZ ;  /* 0x00000002171a7210 */ /* 0x000fe40007ffe1ff */
[----:B------:R-:W-:Y:S02]  /*8ac0*/  IADD3 R23, PT, PT, R34, -0x7f, RZ ;  /* 0xffffff8122177810 */ /* 0x000fe40007ffe0ff */
[----:B------:R0:W1:Y:S01]  /*8ad0*/  MUFU.RCP R27, R26 ;  /* 0x0000001a001b7308 */ /* 0x0000620000001000 */
[----:B------:R-:W-:Y:S02]  /*8ae0*/  FADD.FTZ R37, -R26, -RZ ;  /* 0x800000ff1a257221 */ /* 0x000fe40000010100 */
[C---:B------:R-:W-:Y:S01]  /*8af0*/  IMAD R2, R23.reuse, -0x800000, R3 ;  /* 0xff80000017027824 */ /* 0x040fe200078e0203 */
[----:B0-----:R-:W-:-:S04]  /*8b00*/  IADD3 R26, PT, PT, R23, 0x7f, -R22 ;  /* 0x0000007f171a7810 */ /* 0x001fc80007ffe816 */
[----:B------:R-:W-:Y:S01]  /*8b10*/  IADD3 R21, PT, PT, R26, R21, RZ ;  /* 0x000000151a157210 */ /* 0x000fe20007ffe0ff */
[----:B-1----:R-:W-:-:S04]  /*8b20*/  FFMA R34, R27, R37, 1 ;  /* 0x3f8000001b227423 */ /* 0x002fc80000000025 */
[----:B------:R-:W-:-:S04]  /*8b30*/  FFMA R3, R27, R34, R27 ;  /* 0x000000221b037223 */ /* 0x000fc8000000001b */
[----:B------:R-:W-:-:S04]  /*8b40*/  FFMA R34, R2, R3, RZ ;  /* 0x0000000302227223 */ /* 0x000fc800000000ff */
[----:B------:R-:W-:-:S04]  /*8b50*/  FFMA R27, R37, R34, R2 ;  /* 0x00000022251b7223 */ /* 0x000fc80000000002 */
[----:B------:R-:W-:-:S04]  /*8b60*/  FFMA R34, R3, R27, R34 ;  /* 0x0000001b03227223 */ /* 0x000fc80000000022 */
[----:B------:R-:W-:-:S04]  /*8b70*/  FFMA R37, R37, R34, R2 ;  /* 0x0000002225257223 */ /* 0x000fc80000000002 */
[----:B------:R-:W-:-:S05]  /*8b80*/  FFMA R2, R3, R37, R34 ;  /* 0x0000002503027223 */ /* 0x000fca0000000022 */
[----:B------:R-:W-:-:S04]  /*8b90*/  SHF.R.U32.HI R22, RZ, 0x17, R2 ;  /* 0x00000017ff167819 */ /* 0x000fc80000011602 */
[----:B------:R-:W-:-:S04]  /*8ba0*/  LOP3.LUT R22, R22, 0xff, RZ, 0xc0, !PT ;  /* 0x000000ff16167812 */ /* 0x000fc800078ec0ff */
[----:B------:R-:W-:-:S04]  /*8bb0*/  IADD3 R27, PT, PT, R22, R21, RZ ;  /* 0x00000015161b7210 */ /* 0x000fc80007ffe0ff */
[----:B------:R-:W-:-:S04]  /*8bc0*/  IADD3 R22, PT, PT, R27, -0x1, RZ ;  /* 0xffffffff1b167810 */ /* 0x000fc80007ffe0ff */
[----:B------:R-:W-:-:S13]  /*8bd0*/  ISETP.GE.U32.AND P0, PT, R22, 0xfe, PT ;  /* 0x000000fe1600780c */ /* 0x000fda0003f06070 */
[----:B------:R-:W-:Y:S05]  /*8be0*/  @!P0 BRA `(.L_x_96) ;  /* 0x0000000000808947 */ /* 0x000fea0003800000 */
[----:B------:R-:W-:-:S13]  /*8bf0*/  ISETP.GT.AND P0, PT, R27, 0xfe, PT ;  /* 0x000000fe1b00780c */ /* 0x000fda0003f04270 */
[----:B------:R-:W-:Y:S05]  /*8c00*/  @P0 BRA `(.L_x_97) ;  /* 0x00000000006c0947 */ /* 0x000fea0003800000 */
[----:B------:R-:W-:-:S13]  /*8c10*/  ISETP.GE.AND P0, PT, R27, 0x1, PT ;  /* 0x000000011b00780c */ /* 0x000fda0003f06270 */
[----:B------:R-:W-:Y:S05]  /*8c20*/  @P0 BRA `(.L_x_98) ;  /* 0x0000000000740947 */ /* 0x000fea0003800000 */
[----:B------:R-:W-:Y:S02]  /*8c30*/  ISETP.GE.AND P0, PT, R27, -0x18, PT ;  /* 0xffffffe81b00780c */ /* 0x000fe40003f06270 */
[----:B------:R-:W-:-:S11]  /*8c40*/  LOP3.LUT R2, R2, 0x80000000, RZ, 0xc0, !PT ;  /* 0x8000000002027812 */ /* 0x000fd600078ec0ff */
[----:B------:R-:W-:Y:S05]  /*8c50*/  @!P0 BRA `(.L_x_98) ;  /* 0x0000000000688947 */ /* 0x000fea0003800000 */
[-CC-:B------:R-:W-:Y:S01]  /*8c60*/  FFMA.RZ R21, R3, R37.reuse, R34.reuse ;  /* 0x0000002503157223 */ /* 0x180fe2000000c022 */
[----:B------:R-:W-:Y:S01]  /*8c70*/  IADD3 R26, PT, PT, R27, 0x20, RZ ;  /* 0x000000201b1a7810 */ /* 0x000fe20007ffe0ff */
[-CC-:B------:R-:W-:Y:S01]  /*8c80*/  FFMA.RM R22, R3, R37.reuse, R34.reuse ;  /* 0x0000002503167223 */ /* 0x180fe20000004022 */
[----:B------:R-:W-:Y:S02]  /*8c90*/  ISETP.NE.AND P2, PT, R27, RZ, PT ;  /* 0x000000ff1b00720c */ /* 0x000fe40003f45270 */
[----:B------:R-:W-:Y:S01]  /*8ca0*/  LOP3.LUT R23, R21, 0x7fffff, RZ, 0xc0, !PT ;  /* 0x007fffff15177812 */ /* 0x000fe200078ec0ff */
[----:B------:R-:W-:Y:S01]  /*8cb0*/  FFMA.RP R21, R3, R37, R34 ;  /* 0x0000002503157223 */ /* 0x000fe20000008022 */
[----:B------:R-:W-:Y:S02]  /*8cc0*/  ISETP.NE.AND P1, PT, R27, RZ, PT ;  /* 0x000000ff1b00720c */ /* 0x000fe40003f25270 */
[----:B------:R-:W-:Y:S02]  /*8cd0*/  LOP3.LUT R23, R23, 0x800000, RZ, 0xfc, !PT ;  /* 0x0080000017177812 */ /* 0x000fe400078efcff */
[----:B------:R-:W-:-:S02]  /*8ce0*/  IADD3 R3, PT, PT, -R27, RZ, RZ ;  /* 0x000000ff1b037210 */ /* 0x000fc40007ffe1ff */
[----:B------:R-:W-:Y:S02]  /*8cf0*/  SHF.L.U32 R26, R23, R26, RZ ;  /* 0x0000001a171a7219 */ /* 0x000fe400000006ff */
[----:B------:R-:W-:Y:S02]  /*8d00*/  FSETP.NEU.FTZ.AND P0, PT, R21, R22, PT ;  /* 0x000000161500720b */ /* 0x000fe40003f1d000 */
[----:B------:R-:W-:Y:S02]  /*8d10*/  SEL R22, R3, RZ, P2 ;  /* 0x000000ff03167207 */ /* 0x000fe40001000000 */
[----:B------:R-:W-:Y:S02]  /*8d20*/  ISETP.NE.AND P1, PT, R26, RZ, P1 ;  /* 0x000000ff1a00720c */ /* 0x000fe40000f25270 */
[----:B------:R-:W-:Y:S02]  /*8d30*/  SHF.R.U32.HI R22, RZ, R22, R23 ;  /* 0x00000016ff167219 */ /* 0x000fe40000011617 */
[----:B------:R-:W-:-:S02]  /*8d40*/  PLOP3.LUT P0, PT, P0, P1, PT, 0xf8, 0x8f ;  /* 0x00000000008f781c */ /* 0x000fc40000703f70 */
[----:B------:R-:W-:Y:S02]  /*8d50*/  SHF.R.U32.HI R26, RZ, 0x1, R22 ;  /* 0x00000001ff1a7819 */ /* 0x000fe40000011616 */
[----:B------:R-:W-:-:S04]  /*8d60*/  SEL R3, RZ, 0x1, !P0 ;  /* 0x00000001ff037807 */ /* 0x000fc80004000000 */
[----:B------:R-:W-:-:S04]  /*8d70*/  LOP3.LUT R3, R3, 0x1, R26, 0xf8, !PT ;  /* 0x0000000103037812 */ /* 0x000fc800078ef81a */
[----:B------:R-:W-:-:S04]  /*8d80*/  LOP3.LUT R3, R3, R22, RZ, 0xc0, !PT ;  /* 0x0000001603037212 */ /* 0x000fc800078ec0ff */
[----:B------:R-:W-:-:S04]  /*8d90*/  IADD3 R3, PT, PT, R26, R3, RZ ;  /* 0x000000031a037210 */ /* 0x000fc80007ffe0ff */
[----:B------:R-:W-:Y:S01]  /*8da0*/  LOP3.LUT R2, R3, R2, RZ, 0xfc, !PT ;  /* 0x0000000203027212 */ /* 0x000fe200078efcff */
[----:B------:R-:W-:Y:S06]  /*8db0*/  BRA `(.L_x_98) ;  /* 0x0000000000107947 */ /* 0x000fec0003800000 */
.L_x_97:
[----:B------:R-:W-:-:S04]  /*8dc0*/  LOP3.LUT R2, R2, 0x80000000, RZ, 0xc0, !PT ;  /* 0x8000000002027812 */ /* 0x000fc800078ec0ff */
[----:B------:R-:W-:Y:S01]  /*8dd0*/  LOP3.LUT R2, R2, 0x7f800000, RZ, 0xfc, !PT ;  /* 0x7f80000002027812 */ /* 0x000fe200078efcff */
[----:B------:R-:W-:Y:S06]  /*8de0*/  BRA `(.L_x_98) ;  /* 0x0000000000047947 */ /* 0x000fec0003800000 */
.L_x_96:
[----:B------:R-:W-:-:S07]  /*8df0*/  LEA R2, R21, R2, 0x17 ;  /* 0x0000000215027211 */ /* 0x000fce00078eb8ff */
.L_x_98:
[----:B------:R-:W-:Y:S05]  /*8e00*/  BSYNC.RECONVERGENT B1 ;  /* 0x0000000000017941 */ /* 0x000fea0003800200 */
.L_x_95:
[----:B------:R-:W-:Y:S05]  /*8e10*/  BRA `(.L_x_99) ;  /* 0x0000000000207947 */ /* 0x000fea0003800000 */
.L_x_94:
[----:B------:R-:W-:-:S04]  /*8e20*/  LOP3.LUT R2, R2, 0x80000000, R3, 0x48, !PT ;  /* 0x8000000002027812 */ /* 0x000fc800078e4803 */
[----:B------:R-:W-:Y:S01]  /*8e30*/  LOP3.LUT R2, R2, 0x7f800000, RZ, 0xfc, !PT ;  /* 0x7f80000002027812 */ /* 0x000fe200078efcff */
[----:B------:R-:W-:Y:S06]  /*8e40*/  BRA `(.L_x_99) ;  /* 0x0000000000147947 */ /* 0x000fec0003800000 */
.L_x_93:
[----:B------:R-:W-:Y:S01]  /*8e50*/  LOP3.LUT R2, R2, 0x80000000, R3, 0x48, !PT ;  /* 0x8000000002027812 */ /* 0x000fe200078e4803 */
[----:B------:R-:W-:Y:S06]  /*8e60*/  BRA `(.L_x_99) ;  /* 0x00000000000c7947 */ /* 0x000fec0003800000 */
.L_x_92:
[----:B------:R-:W0:Y:S01]  /*8e70*/  MUFU.RSQ R2, -QNAN ;  /* 0xffc0000000027908 */ /* 0x000e220000001400 */
[----:B------:R-:W-:Y:S05]  /*8e80*/  BRA `(.L_x_99) ;  /* 0x0000000000047947 */ /* 0x000fea0003800000 */
.L_x_91:
[----:B------:R-:W-:-:S07]  /*8e90*/  FADD.FTZ R2, R3, R0 ;  /* 0x0000000003027221 */ /* 0x000fce0000010000 */
.L_x_99:
[----:B------:R-:W-:Y:S05]  /*8ea0*/  BSYNC.RECONVERGENT B0 ;  /* 0x0000000000007941 */ /* 0x000fea0003800200 */
.L_x_89:
[----:B------:R-:W-:-:S04]  /*8eb0*/  HFMA2 R21, -RZ, RZ, 0, 0 ;  /* 0x00000000ff157431 */ /* 0x000fc800000001ff */
[----:B0-----:R-:W-:Y:S05]  /*8ec0*/  RET.REL.NODEC R20 `(_Z10evol_cellsPKfS0_S0_S0_S0_PKhPfPhS4_iiif) ;  /* 0xffffff70144c7950 */ /* 0x001fea0003c3ffff */
.L_x_100:
[----:B------:R-:W-:-:S00]  /*8ed0*/  BRA `(.L_x_100) ;  /* 0xfffffffc00fc7947 */ /* 0x000fc0000383ffff */
[----:B------:R-:W-:-:S00]  /*8ee0*/  NOP ;  /* 0x0000000000007918 */ /* 0x000fc00000000000 */
        /* <DEDUP_REMOVED lines=9> */
.L_x_103:


//--------------------- .text._Z15update_old_stepPKfPfPKhPhiii --------------------------
	.section	.text._Z15update_old_stepPKfPfPKhPhiii,"ax",@progbits
	.align	128
        .global         _Z15update_old_stepPKfPfPKhPhiii
        .type           _Z15update_old_stepPKfPfPKhPhiii,@function
        .size           _Z15update_old_stepPKfPfPKhPhiii,(.L_x_105 - _Z15update_old_stepPKfPfPKhPhiii)
        .other          _Z15update_old_stepPKfPfPKhPhiii,@"STO_CUDA_ENTRY STV_DEFAULT"
_Z15update_old_stepPKfPfPKhPhiii:
.text._Z15update_old_stepPKfPfPKhPhiii:
[----:B------:R-:W-:Y:S01]  /*0000*/  LDC R1, c[0x0][0x37c] ;  /* 0x0000df00ff017b82 */ /* 0x000fe20000000800 */
[----:B------:R-:W0:Y:S01]  /*0010*/  S2R R3, SR_CTAID.Y ;  /* 0x0000000000037919 */ /* 0x000e220000002600 */
[----:B------:R-:W1:Y:S01]  /*0020*/  LDCU UR4, c[0x0][0x360] ;  /* 0x00006c00ff0477ac */ /* 0x000e620008000800 */
[----:B------:R-:W0:Y:S01]  /*0030*/  S2R R2, SR_TID.Y ;  /* 0x0000000000027919 */ /* 0x000e220000002200 */
[----:B------:R-:W0:Y:S01]  /*0040*/  LDCU UR5, c[0x0][0x364] ;  /* 0x00006c80ff0577ac */ /* 0x000e220008000800 */
[----:B------:R-:W1:Y:S01]  /*0050*/  S2R R0, SR_CTAID.X ;  /* 0x0000000000007919 */ /* 0x000e620000002500 */
[----:B------:R-:W2:Y:S01]  /*0060*/  LDCU.64 UR8, c[0x0][0x3a0] ;  /* 0x00007400ff0877ac */ /* 0x000ea20008000a00 */
[----:B------:R-:W1:Y:S01]  /*0070*/  S2R R5, SR_TID.X ;  /* 0x0000000000057919 */ /* 0x000e620000002100 */
[----:B------:R-:W3:Y:S01]  /*0080*/  LDCU UR6, c[0x0][0x368] ;  /* 0x00006d00ff0677ac */ /* 0x000ee20008000800 */
[----:B------:R-:W3:Y:S01]  /*0090*/  S2R R4, SR_CTAID.Z ;  /* 0x0000000000047919 */ /* 0x000ee20000002700 */
[----:B------:R-:W4:Y:S01]  /*00a0*/  LDCU UR7, c[0x0][0x3a8] ;  /* 0x00007500ff0777ac */ /* 0x000f220008000800 */
[----:B------:R-:W3:Y:S01]  /*00b0*/  S2R R7, SR_TID.Z ;  /* 0x0000000000077919 */ /* 0x000ee20000002300 */
[----:B0-----:R-:W-:-:S05]  /*00c0*/  IMAD R3, R3, UR5, R2 ;  /* 0x0000000503037c24 */ /* 0x001fca000f8e0202 */
[----:B--2---:R-:W-:Y:S01]  /*00d0*/  ISETP.GE.U32.AND P0, PT, R3, UR9, PT ;  /* 0x0000000903007c0c */ /* 0x004fe2000bf06070 */
[----:B-1----:R-:W-:-:S05]  /*00e0*/  IMAD R0, R0, UR4, R5 ;  /* 0x0000000400007c24 */ /* 0x002fca000f8e0205 */
[----:B------:R-:W-:Y:S01]  /*00f0*/  ISETP.GE.U32.OR P0, PT, R0, UR8, P0 ;  /* 0x0000000800007c0c */ /* 0x000fe20008706470 */
[----:B---3--:R-:W-:-:S05]  /*0100*/  IMAD R2, R4, UR6, R7 ;  /* 0x0000000604027c24 */ /* 0x008fca000f8e0207 */
[----:B----4-:R-:W-:-:S13]  /*0110*/  ISETP.GE.U32.OR P0, PT, R2, UR7, P0 ;  /* 0x0000000702007c0c */ /* 0x010fda0008706470 */
[----:B------:R-:W-:Y:S05]  /*0120*/  @P0 EXIT ;  /* 0x000000000000094d */ /* 0x000fea0003800000 */
[----:B------:R-:W-:Y:S02]  /*0130*/  UIMAD UR4, UR9, UR8, URZ ;  /* 0x00000008090472a4 */ /* 0x000fe4000f8e02ff */
[----:B------:R-:W-:Y:S02]  /*0140*/  IMAD R3, R3, UR8, R0 ;  /* 0x0000000803037c24 */ /* 0x000fe4000f8e0200 */
[----:B------:R-:W-:Y:S02]  /*0150*/  UIMAD UR5, UR4, UR7, URZ ;  /* 0x00000007040572a4 */ /* 0x000fe4000f8e02ff */
[----:B------:R-:W-:-:S05]  /*0160*/  IMAD R9, R2, UR4, R3 ;  /* 0x0000000402097c24 */ /* 0x000fca000f8e0203 */
[----:B------:R-:W-:-:S13]  /*0170*/  ISETP.GE.U32.AND P0, PT, R9, UR5, PT ;  /* 0x0000000509007c0c */ /* 0x000fda000bf06070 */
[----:B------:R-:W-:Y:S05]  /*0180*/  @P0 EXIT ;  /* 0x000000000000094d */ /* 0x000fea0003800000 */
[----:B------:R-:W0:Y:S01]  /*0190*/  LDC.64 R2, c[0x0][0x380] ;  /* 0x0000e000ff027b82 */ /* 0x000e220000000a00 */
[----:B------:R-:W1:Y:S01]  /*01a0*/  LDCU.64 UR4, c[0x0][0x358] ;  /* 0x00006b00ff0477ac */ /* 0x000e620008000a00 */
[----:B------:R-:W2:Y:S06]  /*01b0*/  LDCU.128 UR8, c[0x0][0x390] ;  /* 0x00007200ff0877ac */ /* 0x000eac0008000c00 */
[----:B------:R-:W3:Y:S01]  /*01c0*/  LDC.64 R4, c[0x0][0x388] ;  /* 0x0000e200ff047b82 */ /* 0x000ee20000000a00 */
[----:B0-----:R-:W-:-:S06]  /*01d0*/  IMAD.WIDE.U32 R2, R9, 0x4, R2 ;  /* 0x0000000409027825 */ /* 0x001fcc00078e0002 */
[----:B-1----:R-:W4:Y:S01]  /*01e0*/  LDG.E R3, desc[UR4][R2.64] ;  /* 0x0000000402037981 */ /* 0x002f22000c1e1900 */
[C---:B--2---:R-:W-:Y:S01]  /*01f0*/  IADD3 R6, P0, PT, R9.reuse, UR8, RZ ;  /* 0x0000000809067c10 */ /* 0x044fe2000ff1e0ff */
[----:B---3--:R-:W-:-:S03]  /*0200*/  IMAD.WIDE.U32 R4, R9, 0x4, R4 ;  /* 0x0000000409047825 */ /* 0x008fc600078e0004 */
[----:B------:R-:W-:Y:S02]  /*0210*/  IADD3.X R7, PT, PT, RZ, UR9, RZ, P0, !PT ;  /* 0x00000009ff077c10 */ /* 0x000fe400087fe4ff */
[----:B------:R-:W-:Y:S01]  /*0220*/  IADD3 R8, P0, PT, R9, UR10, RZ ;  /* 0x0000000a09087c10 */ /* 0x000fe2000ff1e0ff */
[----:B----4-:R-:W-:Y:S04]  /*0230*/  STG.E desc[UR4][R4.64], R3 ;  /* 0x0000000304007986 */ /* 0x010fe8000c101904 */
[----:B------:R-:W2:Y:S01]  /*0240*/  LDG.E.U8 R7, desc[UR4][R6.64] ;  /* 0x0000000406077981 */ /* 0x000ea2000c1e1100 */
[----:B------:R-:W-:-:S05]  /*0250*/  IADD3.X R9, PT, PT, RZ, UR11, RZ, P0, !PT ;  /* 0x0000000bff097c10 */ /* 0x000fca00087fe4ff */
[----:B--2---:R-:W-:Y:S01]  /*0260*/  STG.E.U8 desc[UR4][R8.64], R7 ;  /* 0x0000000708007986 */ /* 0x004fe2000c101104 */
[----:B------:R-:W-:Y:S05]  /*0270*/  EXIT ;  /* 0x000000000000794d */ /* 0x000fea0003800000 */
.L_x_101:
        /* <DEDUP_REMOVED lines=16> */
.L_x_105:


//--------------------- .nv.shared.reserved.0     --------------------------
	.section	.nv.shared.reserved.0,"aw",@nobits
	.weak		__nv_reservedSMEM_offset_0_alias
	.size		__nv_reservedSMEM_offset_0_alias, 0, 64
	.other		__nv_reservedSMEM_offset_0_alias,@"STO_CUDA_RESERVED_SHARED STV_DEFAULT"
__nv_reservedSMEM_offset_0_alias:
	.zero		0
	.zero		64


//--------------------- .nv.constant0._Z10evol_cellsPKfS0_S0_S0_S0_PKhPfPhS4_iiif --------------------------
	.section	.nv.constant0._Z10evol_cellsPKfS0_S0_S0_S0_PKhPfPhS4_iiif,"a",@progbits
	.sectionflags	@""
	.align	4
.nv.constant0._Z10evol_cellsPKfS0_S0_S0_S0_PKhPfPhS4_iiif:
	.zero		984


//--------------------- .nv.constant0._Z15update_old_stepPKfPfPKhPhiii --------------------------
	.section	.nv.constant0._Z15update_old_stepPKfPfPKhPhiii,"a",@progbits
	.sectionflags	@""
	.align	4
.nv.constant0._Z15update_old_stepPKfPfPKhPhiii:
	.zero		940


//--------------------- SYMBOLS --------------------------

	.type		.nv.reservedSmem.offset0,@object
	.size		.nv.reservedSmem.offset0,0x4
